	.target	sm_100a

	.elftype	@"ET_EXEC"


//--------------------- .note.nv.tkinfo           --------------------------
	.section	.note.nv.tkinfo,"",@"SHT_NOTE"
	.sectionflags	@"SHF_NOTE_NV_TKINFO"
	.tkinfo
        /*0018*/ 	.word	0x00000081
        /*0030*/ 	.string	""
        /*0030*/ 	.string	"ptxas-blackwell"
        /*0030*/ 	.string	"Cuda compilation tools, release 12.9, V12.9.86"
        /*0030*/ 	.string	"Build cuda_12.9.r12.9/compiler.36037853_0"
        /*0030*/ 	.string	"-v  -suppress-debug-info  -lineinfo  -arch sm_100a "



//--------------------- .note.nv.cuver            --------------------------
	.section	.note.nv.cuver,"",@"SHT_NOTE"
	.sectionflags	@"SHF_NOTE_NV_CUVER"
        /*0018*/ 	.short	0x0001
        /*001a*/ 	.short	0x0064
        /*001c*/ 	.short	0x0001
        /*001e*/ 	.short	0x0000
        /*0020*/ 	.short	0x0001
        /*0022*/ 	.short	0x0000


//--------------------- .nv.info                  --------------------------
	.section	.nv.info,"",@"SHT_CUDA_INFO"
	.align	4


	//----- nvinfo : EIATTR_REGCOUNT
	.align		4
        /*0000*/ 	.byte	0x04, 0x2f
        /*0002*/ 	.short	(.L_4 - .L_3)
	.align		4
.L_3:
        /*0004*/ 	.word	index@(gluon_mma)
        /*0008*/ 	.word	0x00000080


	//----- nvinfo : EIATTR_FRAME_SIZE
	.align		4
.L_4:
        /*000c*/ 	.byte	0x04, 0x11
        /*000e*/ 	.short	(.L_6 - .L_5)
	.align		4
.L_5:
        /*0010*/ 	.word	index@($__internal_2_$__cuda_sm10x_tcgen05_guardrail_trap_unallocated_columns_being_dealloced)
        /*0014*/ 	.word	0x000005b8


	//----- nvinfo : EIATTR_FRAME_SIZE
	.align		4
.L_6:
        /*0018*/ 	.byte	0x04, 0x11
        /*001a*/ 	.short	(.L_8 - .L_7)
	.align		4
.L_7:
        /*001c*/ 	.word	index@($__internal_1_$__cuda_sm10x_tcgen05_guardrail_trap_phase_invalid_during_alloc)
        /*0020*/ 	.word	0x000005b8


	//----- nvinfo : EIATTR_FRAME_SIZE
	.align		4
.L_8:
        /*0024*/ 	.byte	0x04, 0x11
        /*0026*/ 	.short	(.L_10 - .L_9)
	.align		4
.L_9:
        /*0028*/ 	.word	index@($__internal_0_$__cuda_sm10x_tcgen05_guardrail_trap_col_being_dealloced_not_returned_by_alloc)
        /*002c*/ 	.word	0x000005b8


	//----- nvinfo : EIATTR_FRAME_SIZE
	.align		4
.L_10:
        /*0030*/ 	.byte	0x04, 0x11
        /*0032*/ 	.short	(.L_12 - .L_11)
	.align		4
.L_11:
        /*0034*/ 	.word	index@(gluon_mma)
        /*0038*/ 	.word	0x000005b8


	//----- nvinfo : EIATTR_MIN_STACK_SIZE
	.align		4
.L_12:
        /*003c*/ 	.byte	0x04, 0x12
        /*003e*/ 	.short	(.L_14 - .L_13)
	.align		4
.L_13:
        /*0040*/ 	.word	index@(gluon_mma)
        /*0044*/ 	.word	0x000005b8
.L_14:


//--------------------- .nv.info.gluon_mma        --------------------------
	.section	.nv.info.gluon_mma,"",@"SHT_CUDA_INFO"
	.sectionflags	@""
	.align	4


	//----- nvinfo : EIATTR_CUDA_API_VERSION
	.align		4
        /*0000*/ 	.byte	0x04, 0x37
        /*0002*/ 	.short	(.L_16 - .L_15)
.L_15:
        /*0004*/ 	.word	0x00000081


	//----- nvinfo : EIATTR_KPARAM_INFO
	.align		4
.L_16:
        /*0008*/ 	.byte	0x04, 0x17
        /*000a*/ 	.short	(.L_18 - .L_17)
.L_17:
        /*000c*/ 	.word	0x00000000
        /*0010*/ 	.short	0x0004
        /*0012*/ 	.short	0x0020
        /*0014*/ 	.byte	0x00, 0xf4, 0x21, 0x00


	//----- nvinfo : EIATTR_KPARAM_INFO
	.align		4
.L_18:
        /*0018*/ 	.byte	0x04, 0x17
        /*001a*/ 	.short	(.L_20 - .L_19)
.L_19:
        /*001c*/ 	.word	0x00000000
        /*0020*/ 	.short	0x0003
        /*0022*/ 	.short	0x0018
        /*0024*/ 	.byte	0x00, 0xf4, 0x21, 0x00


	//----- nvinfo : EIATTR_KPARAM_INFO
	.align		4
.L_20:
        /*0028*/ 	.byte	0x04, 0x17
        /*002a*/ 	.short	(.L_22 - .L_21)
.L_21:
        /*002c*/ 	.word	0x00000000
        /*0030*/ 	.short	0x0002
        /*0032*/ 	.short	0x0010
        /*0034*/ 	.byte	0x00, 0xf4, 0x21, 0x00


	//----- nvinfo : EIATTR_KPARAM_INFO
	.align		4
.L_22:
        /*0038*/ 	.byte	0x04, 0x17
        /*003a*/ 	.short	(.L_24 - .L_23)
.L_23:
        /*003c*/ 	.word	0x00000000
        /*0040*/ 	.short	0x0001
        /*0042*/ 	.short	0x0008
        /*0044*/ 	.byte	0x00, 0xf4, 0x21, 0x00


	//----- nvinfo : EIATTR_KPARAM_INFO
	.align		4
.L_24:
        /*0048*/ 	.byte	0x04, 0x17
        /*004a*/ 	.short	(.L_26 - .L_25)
.L_25:
        /*004c*/ 	.word	0x00000000
        /*0050*/ 	.short	0x0000
        /*0052*/ 	.short	0x0000
        /*0054*/ 	.byte	0x00, 0xf4, 0x21, 0x00


	//----- nvinfo : EIATTR_AT_ENTRY_FRAGMENTS
	.align		4
.L_26:
        /*0058*/ 	.byte	0x04, 0x4f
        /*005a*/ 	.short	(.L_28 - .L_27)


	//   ....[0]....
.L_27:
        /*005c*/ 	.word	0x00000004


	//----- nvinfo : EIATTR_RESERVED_SMEM_USED
	.align		4
.L_28:
        /*0060*/ 	.byte	0x01, 0x41
	.zero		2


	//----- nvinfo : EIATTR_SPARSE_MMA_MASK
	.align		4
        /*0064*/ 	.byte	0x03, 0x50
        /*0066*/ 	.short	0x0000


	//----- nvinfo : EIATTR_TCGEN05_1CTA_USED
	.align		4
        /*0068*/ 	.byte	0x01, 0x51
	.zero		2


	//----- nvinfo : EIATTR_MAXREG_COUNT
	.align		4
        /*006c*/ 	.byte	0x03, 0x1b
        /*006e*/ 	.short	0x00ff


	//----- nvinfo : EIATTR_NUM_BARRIERS
	.align		4
        /*0070*/ 	.byte	0x02, 0x4c
        /*0072*/ 	.byte	0x01
	.zero		1


	//----- nvinfo : EIATTR_ANNOTATIONS
	.align		4
        /*0074*/ 	.byte	0x04, 0x55
        /*0076*/ 	.short	(.L_30 - .L_29)


	//   ....[0]....
.L_29:
        /*0078*/ 	.word	0x00000001
        /*007c*/ 	.byte	0xd0, 0x0e, 0x00, 0x00, 0x01, 0x00, 0x00, 0x00, 0xb0, 0x0f, 0x00, 0x00, 0x01, 0x00, 0x00, 0x00
        /* <DEDUP_REMOVED lines=326> */
        /*14ec*/ 	.byte	0x60, 0x72, 0x00, 0x00, 0x01, 0x00, 0x00, 0x00, 0x70, 0x72, 0x00, 0x00


	//----- nvinfo : EIATTR_INT_WARP_WIDE_INSTR_OFFSETS
	.align		4
.L_30:
        /*14f8*/ 	.byte	0x04, 0x31
        /*14fa*/ 	.short	(.L_32 - .L_31)


	//   ....[0]....
.L_31:
        /*14fc*/ 	.word	0x00001460


	//   ....[1]....
        /*1500*/ 	.word	0x00001470


	//   ....[2]....
        /*1504*/ 	.word	0x00001b50


	//   ....[3]....
        /*1508*/ 	.word	0x00001b60


	//   ....[4]....
        /*150c*/ 	.word	0x00007740


	//   ....[5]....
        /*1510*/ 	.word	0x00007790


	//----- nvinfo : EIATTR_COOP_GROUP_MASK_REGIDS
	.align		4
.L_32:
        /*1514*/ 	.byte	0x04, 0x29
        /*1516*/ 	.short	(.L_34 - .L_33)


	//   ....[0]....
.L_33:
        /*1518*/ 	.word	0xffffffff


	//   ....[1]....
        /*151c*/ 	.word	0xffffffff


	//   ....[2]....
        /*1520*/ 	.word	0xffffffff


	//   ....[3]....
        /*1524*/ 	.word	0xffffffff


	//----- nvinfo : EIATTR_COOP_GROUP_INSTR_OFFSETS
	.align		4
.L_34:
        /*1528*/ 	.byte	0x04, 0x28
        /*152a*/ 	.short	(.L_36 - .L_35)


	//   ....[0]....
.L_35:
        /*152c*/ 	.word	0x00000060


	//   ....[1]....
        /*1530*/ 	.word	0x00000320


	//   ....[2]....
        /*1534*/ 	.word	0x000075d0


	//   ....[3]....
        /*1538*/ 	.word	0x00007840


	//----- nvinfo : EIATTR_VRC_CTA_INIT_COUNT
	.align		4
.L_36:
        /*153c*/ 	.byte	0x02, 0x4a
        /*153e*/ 	.byte	0x80
	.zero		1


	//----- nvinfo : EIATTR_MBARRIER_INSTR_OFFSETS
	.align		4
        /*1540*/ 	.byte	0x04, 0x39
        /*1542*/ 	.short	(.L_38 - .L_37)


	//   ....[0]....
.L_37:
        /*1544*/ 	.word	0x000018f0
        /*1548*/ 	.word	0x000000ff
        /*154c*/ 	.word	0x00008000
        /*1550*/ 	.short	0x0100
        /*1552*/ 	.byte	0x07
	.zero		1


	//   ....[1]....
        /*1554*/ 	.word	0x00001bf0
        /*1558*/ 	.word	0x000000ff
        /*155c*/ 	.word	0x00008000
        /*1560*/ 	.short	0x010a
        /*1562*/ 	.byte	0x07
	.zero		1


	//   ....[2]....
        /*1564*/ 	.word	0x00001cc0
        /*1568*/ 	.word	0x000000ff
        /*156c*/ 	.word	0x00008000
        /*1570*/ 	.short	0x0108
        /*1572*/ 	.byte	0x07
	.zero		1


	//   ....[3]....
        /*1574*/ 	.word	0x00007860
        /*1578*/ 	.word	0x000000ff
        /*157c*/ 	.word	0x00008000
        /*1580*/ 	.short	0x010a
        /*1582*/ 	.byte	0x07
	.zero		1


	//----- nvinfo : EIATTR_NUM_MBARRIERS
	.align		4
.L_38:
        /*1584*/ 	.byte	0x03, 0x38
        /*1586*/ 	.short	0x0001


	//----- nvinfo : EIATTR_EXIT_INSTR_OFFSETS
	.align		4
        /*1588*/ 	.byte	0x04, 0x1c
        /*158a*/ 	.short	(.L_40 - .L_39)


	//   ....[0]....
.L_39:
        /*158c*/ 	.word	0x00007850


	//----- nvinfo : EIATTR_REQNTID
	.align		4
.L_40:
        /*1590*/ 	.byte	0x04, 0x10
        /*1592*/ 	.short	(.L_42 - .L_41)
.L_41:
        /*1594*/ 	.word	0x00000100
        /*1598*/ 	.word	0x00000001
        /*159c*/ 	.word	0x00000001


	//----- nvinfo : EIATTR_CRS_STACK_SIZE
	.align		4
.L_42:
        /*15a0*/ 	.byte	0x04, 0x1e
        /*15a2*/ 	.short	(.L_44 - .L_43)
.L_43:
        /*15a4*/ 	.word	0x00000000


	//----- nvinfo : EIATTR_CBANK_PARAM_SIZE
	.align		4
.L_44:
        /*15a8*/ 	.byte	0x03, 0x19
        /*15aa*/ 	.short	0x0028


	//----- nvinfo : EIATTR_PARAM_CBANK
	.align		4
        /*15ac*/ 	.byte	0x04, 0x0a
        /*15ae*/ 	.short	(.L_46 - .L_45)
	.align		4
.L_45:
        /*15b0*/ 	.word	index@(.nv.constant0.gluon_mma)
        /*15b4*/ 	.short	0x0380
        /*15b6*/ 	.short	0x0028


	//----- nvinfo : EIATTR_SW_WAR
	.align		4
.L_46:
        /*15b8*/ 	.byte	0x04, 0x36
        /*15ba*/ 	.short	(.L_48 - .L_47)
.L_47:
        /*15bc*/ 	.word	0x00000008
.L_48:


//--------------------- .nv.compat                --------------------------
	.section	.nv.compat,"",@"SHT_CUDA_COMPAT_INFO"
	.align	4
        /*0000*/ 	.byte	0x02, 0x02, 0x02, 0x00, 0x02, 0x05, 0x05, 0x00, 0x02, 0x03, 0x00, 0x00, 0x02, 0x06, 0x01, 0x00


//--------------------- .nv.callgraph             --------------------------
	.section	.nv.callgraph,"",@"SHT_CUDA_CALLGRAPH"
	.align	4
	.sectionentsize	8
	.align		4
        /*0000*/ 	.word	0x00000000
	.align		4
        /*0004*/ 	.word	0xffffffff
	.align		4
        /*0008*/ 	.word	0x00000000
	.align		4
        /*000c*/ 	.word	0xfffffffe
	.align		4
        /*0010*/ 	.word	0x00000000
	.align		4
        /*0014*/ 	.word	0xfffffffd
	.align		4
        /*0018*/ 	.word	0x00000000
	.align		4
        /*001c*/ 	.word	0xfffffffc


//--------------------- .text.gluon_mma           --------------------------
	.section	.text.gluon_mma,"ax",@progbits
	.align	128
        .global         gluon_mma
        .type           gluon_mma,@function
        .size           gluon_mma,(.L_x_15 - gluon_mma)
        .other          gluon_mma,@"STO_CUDA_ENTRY STV_DEFAULT"
gluon_mma:
.text.gluon_mma:
[----:B------:R-:W0:Y:S01]  /*0000*/  LDC R1, c[0x0][0x37c] ;  /* 0x0000df00ff017b82 */ /* 0x000e220000000800 */
[----:B------:R-:W1:Y:S01]  /*0010*/  S2R R0, SR_TID.X ;  /* 0x0000000000007919 */ /* 0x000e620000002100 */
[----:B0-----:R-:W-:Y:S01]  /*0020*/  VIADD R1, R1, 0xfffffa48 ;  /* 0xfffffa4801017836 */ /* 0x001fe20000000000 */
[----:B-1----:R-:W-:-:S13]  /*0030*/  ISETP.GE.U32.AND P1, PT, R0, 0x20, PT ;  /* 0x000000200000780c */ /* 0x002fda0003f26070 */
[----:B------:R-:W-:Y:S05]  /*0040*/  @P1 BRA `(.L_x_0) ;  /* 0x0000000000b81947 */ /* 0x000fea0003800000 */
[----:B------:R-:W0:Y:S01]  /*0050*/  S2UR UR6, SR_CgaCtaId ;  /* 0x00000000000679c3 */ /* 0x000e220000008800 */
[----:B------:R-:W-:Y:S01]  /*0060*/  NOP ;  /* 0x0000000000007918 */ /* 0x000fe20000000000 */
[----:B------:R-:W-:Y:S02]  /*0070*/  UMOV UR4, 0x40 ;  /* 0x0000004000047882 */ /* 0x000fe40000000000 */
[----:B0-----:R-:W-:-:S09]  /*0080*/  ULEA UR4, UR6, UR4, 0x18 ;  /* 0x0000000406047291 */ /* 0x001fd2000f8ec0ff */
[----:B------:R-:W0:Y:S01]  /*0090*/  LDS.U8 R2, [UR4] ;  /* 0x00000004ff027984 */ /* 0x000e220008000000 */
[----:B------:R-:W-:Y:S02]  /*00a0*/  UMOV UR4, 0x400 ;  /* 0x0000040000047882 */ /* 0x000fe40000000000 */
[----:B------:R-:W-:Y:S01]  /*00b0*/  ULEA UR4, UR6, UR4, 0x18 ;  /* 0x0000000406047291 */ /* 0x000fe2000f8ec0ff */
[----:B0-----:R-:W-:-:S13]  /*00c0*/  ISETP.NE.AND P0, PT, R2, RZ, PT ;  /* 0x000000ff0200720c */ /* 0x001fda0003f05270 */
[----:B------:R-:W-:Y:S05]  /*00d0*/  @P0 BRA `(.L_x_1) ;  /* 0x00000000007c0947 */ /* 0x000fea0003800000 */
[----:B------:R-:W-:-:S13]  /*00e0*/  ELECT P0, URZ, PT ;  /* 0x0000000000ff782f */ /* 0x000fda0003800000 */
[----:B------:R-:W-:Y:S05]  /*00f0*/  @!P0 BRA `(.L_x_2) ;  /* 0x0000000000848947 */ /* 0x000fea0003800000 */
[----:B------:R-:W-:Y:S01]  /*0100*/  UMOV UR5, 0x10 ;  /* 0x0000001000057882 */ /* 0x000fe20000000000 */
[----:B------:R-:W-:Y:S02]  /*0110*/  IMAD.MOV.U32 R5, RZ, RZ, 0x1 ;  /* 0x00000001ff057424 */ /* 0x000fe400078e00ff */
[----:B------:R-:W-:Y:S02]  /*0120*/  IMAD.MOV.U32 R3, RZ, RZ, 0xffff ;  /* 0x0000ffffff037424 */ /* 0x000fe400078e00ff */
[----:B------:R-:W-:Y:S04]  /*0130*/  DEPBAR.LE SB0, 0x36 ;  /* 0x00008d800000791a */ /* 0x000fe80000000000 */
[----:B------:R-:W0:Y:S02]  /*0140*/  UTCATOMSWS.FIND_AND_SET.ALIGN UP0, UR5, UR5 ;  /* 0x00000005000575e3 */ /* 0x000e240008000800 */
[----:B0-----:R-:W-:-:S04]  /*0150*/  PLOP3.LUT P0, PT, PT, PT, UP0, 0x80, 0x8 ;  /* 0x000000000008781c */ /* 0x001fc80003f0f008 */
[----:B------:R-:W-:-:S04]  /*0160*/  SEL R2, RZ, 0xffffffff, !P0 ;  /* 0xffffffffff027807 */ /* 0x000fc80004000000 */
[----:B------:R-:W-:Y:S01]  /*0170*/  ISETP.NE.AND P0, PT, R2, RZ, PT ;  /* 0x000000ff0200720c */ /* 0x000fe20003f05270 */
[----:B------:R-:W-:-:S12]  /*0180*/  IMAD.U32 R2, RZ, RZ, UR5 ;  /* 0x00000005ff027e24 */ /* 0x000fd8000f8e00ff */
[----:B------:R-:W-:Y:S05]  /*0190*/  @P0 BRA `(.L_x_3) ;  /* 0x0000000000240947 */ /* 0x000fea0003800000 */
.L_x_4:
[----:B------:R-:W-:Y:S05]  /*01a0*/  NANOSLEEP 0x64 ;  /* 0x000000640000795d */ /* 0x000fea0003800000 */
[----:B------:R-:W-:-:S05]  /*01b0*/  UMOV UR5, 0x10 ;  /* 0x0000001000057882 */ /* 0x000fca0000000000 */
[----:B------:R-:W-:Y:S04]  /*01c0*/  DEPBAR.LE SB0, 0x36 ;  /* 0x00008d800000791a */ /* 0x000fe80000000000 */
[----:B------:R-:W0:Y:S02]  /*01d0*/  UTCATOMSWS.FIND_AND_SET.ALIGN UP0, UR5, UR5 ;  /* 0x00000005000575e3 */ /* 0x000e240008000800 */
[----:B0-----:R-:W-:-:S04]  /*01e0*/  PLOP3.LUT P0, PT, PT, PT, UP0, 0x80, 0x8 ;  /* 0x000000000008781c */ /* 0x001fc80003f0f008 */
[----:B------:R-:W-:-:S04]  /*01f0*/  SEL R2, RZ, 0xffffffff, !P0 ;  /* 0xffffffffff027807 */ /* 0x000fc80004000000 */
[----:B------:R-:W-:Y:S01]  /*0200*/  ISETP.NE.AND P0, PT, R2, RZ, PT ;  /* 0x000000ff0200720c */ /* 0x000fe20003f05270 */
[----:B------:R-:W-:-:S12]  /*0210*/  IMAD.U32 R2, RZ, RZ, UR5 ;  /* 0x00000005ff027e24 */ /* 0x000fd8000f8e00ff */
[----:B------:R-:W-:Y:S05]  /*0220*/  @!P0 BRA `(.L_x_4) ;  /* 0xfffffffc00dc8947 */ /* 0x000fea000383ffff */
.L_x_3:
[C---:B------:R-:W-:Y:S01]  /*0230*/  VIADD R4, R2.reuse, 0x10 ;  /* 0x0000001002047836 */ /* 0x040fe20000000000 */
[----:B------:R-:W-:Y:S01]  /*0240*/  UMOV UR5, 0x50 ;  /* 0x0000005000057882 */ /* 0x000fe20000000000 */
[----:B------:R-:W-:Y:S01]  /*0250*/  SHF.L.U32 R3, R3, R2, RZ ;  /* 0x0000000203037219 */ /* 0x000fe200000006ff */
[----:B------:R-:W-:Y:S01]  /*0260*/  ULEA UR5, UR6, UR5, 0x18 ;  /* 0x0000000506057291 */ /* 0x000fe2000f8ec0ff */
[----:B------:R-:W-:Y:S01]  /*0270*/  IMAD.SHL.U32 R2, R2, 0x20, RZ ;  /* 0x0000002002027824 */ /* 0x000fe200078e00ff */
[----:B------:R-:W-:-:S04]  /*0280*/  SHF.L.U32 R4, R5, R4, RZ ;  /* 0x0000000405047219 */ /* 0x000fc800000006ff */
[----:B------:R-:W-:-:S05]  /*0290*/  LOP3.LUT R3, R4, R3, RZ, 0xfc, !PT ;  /* 0x0000000304037212 */ /* 0x000fca00078efcff */
[----:B------:R0:W-:Y:S04]  /*02a0*/  ATOMS.OR RZ, [UR5], R3 ;  /* 0x00000003ffff798c */ /* 0x0001e8000b000005 */
[----:B------:R0:W-:Y:S01]  /*02b0*/  STS [UR4], R2 ;  /* 0x00000002ff007988 */ /* 0x0001e20008000804 */
[----:B------:R-:W-:Y:S05]  /*02c0*/  BRA `(.L_x_2) ;  /* 0x0000000000107947 */ /* 0x000fea0003800000 */
.L_x_1:
[----:B------:R-:W-:-:S05]  /*02d0*/  IMAD.MOV.U32 R2, RZ, RZ, -0x1 ;  /* 0xffffffffff027424 */ /* 0x000fca00078e00ff */
[----:B------:R0:W-:Y:S02]  /*02e0*/  STS [UR4], R2 ;  /* 0x00000002ff007988 */ /* 0x0001e40008000804 */
[----:B0-----:R-:W-:-:S07]  /*02f0*/  MOV R2, 0x310 ;  /* 0x0000031000027802 */ /* 0x001fce0000000f00 */
[----:B------:R-:W-:Y:S05]  /*0300*/  CALL.REL.NOINC `($__internal_1_$__cuda_sm10x_tcgen05_guardrail_trap_phase_invalid_during_alloc) ;  /* 0x00000074006c7944 */ /* 0x000fea0003c00000 */
.L_x_2:
[----:B------:R-:W-:Y:S05]  /*0310*/  WARPSYNC.ALL ;  /* 0x0000000000007948 */ /* 0x000fea0003800000 */
[----:B------:R-:W-:Y:S01]  /*0320*/  NOP ;  /* 0x0000000000007918 */ /* 0x000fe20000000000 */
.L_x_0:
[----:B------:R-:W1:Y:S01]  /*0330*/  LDC.64 R4, c[0x0][0x380] ;  /* 0x0000e000ff047b82 */ /* 0x000e620000000a00 */
[----:B0-----:R-:W-:Y:S01]  /*0340*/  SHF.R.U32.HI R2, RZ, 0x5, R0 ;  /* 0x00000005ff027819 */ /* 0x001fe20000011600 */
[----:B------:R-:W-:Y:S01]  /*0350*/  UMOV UR7, 0x400 ;  /* 0x0000040000077882 */ /* 0x000fe20000000000 */
[----:B------:R-:W-:Y:S01]  /*0360*/  LOP3.LUT R68, R0, 0xe0, RZ, 0xc0, !PT ;  /* 0x000000e000447812 */ /* 0x000fe200078ec0ff */
[----:B------:R-:W0:Y:S01]  /*0370*/  LDCU.64 UR14, c[0x0][0x358] ;  /* 0x00006b00ff0e77ac */ /* 0x000e220008000a00 */
[----:B------:R-:W-:Y:S02]  /*0380*/  SGXT.U32 R2, R2, 0x3 ;  /* 0x000000030202781a */ /* 0x000fe40000000000 */
[----:B------:R-:W-:Y:S01]  /*0390*/  LOP3.LUT R3, R0, 0x1f, RZ, 0xc0, !PT ;  /* 0x0000001f00037812 */ /* 0x000fe200078ec0ff */
[----:B------:R-:W2:Y:S01]  /*03a0*/  S2UR UR6, SR_CgaCtaId ;  /* 0x00000000000679c3 */ /* 0x000ea20000008800 */
[C---:B------:R-:W-:Y:S02]  /*03b0*/  LOP3.LUT R71, R2.reuse, 0x8, RZ, 0xfc, !PT ;  /* 0x0000000802477812 */ /* 0x040fe400078efcff */
[----:B------:R-:W-:-:S02]  /*03c0*/  LOP3.LUT R73, R2, 0x10, RZ, 0xfc, !PT ;  /* 0x0000001002497812 */ /* 0x000fc400078efcff */
[C---:B------:R-:W-:Y:S01]  /*03d0*/  LOP3.LUT R125, R2.reuse, 0x38, RZ, 0xfc, !PT ;  /* 0x00000038027d7812 */ /* 0x040fe200078efcff */
[----:B------:R-:W-:Y:S01]  /*03e0*/  IMAD.SHL.U32 R18, R71, 0x20, RZ ;  /* 0x0000002047127824 */ /* 0x000fe200078e00ff */
[C---:B------:R-:W-:Y:S01]  /*03f0*/  LOP3.LUT R120, R2.reuse, 0x60, RZ, 0xfc, !PT ;  /* 0x0000006002787812 */ /* 0x040fe200078efcff */
[----:B------:R-:W-:Y:S01]  /*0400*/  IMAD.SHL.U32 R20, R73, 0x20, RZ ;  /* 0x0000002049147824 */ /* 0x000fe200078e00ff */
[C---:B------:R-:W-:Y:S01]  /*0410*/  LOP3.LUT R115, R2.reuse, 0x88, RZ, 0xfc, !PT ;  /* 0x0000008802737812 */ /* 0x040fe200078efcff */
[----:B------:R-:W-:Y:S01]  /*0420*/  IMAD.SHL.U32 R30, R125, 0x20, RZ ;  /* 0x000000207d1e7824 */ /* 0x000fe200078e00ff */
[----:B------:R-:W-:Y:S01]  /*0430*/  LOP3.LUT R110, R2, 0xb0, RZ, 0xfc, !PT ;  /* 0x000000b0026e7812 */ /* 0x000fe200078efcff */
[----:B------:R-:W-:Y:S01]  /*0440*/  IMAD.SHL.U32 R40, R120, 0x20, RZ ;  /* 0x0000002078287824 */ /* 0x000fe200078e00ff */
[C---:B------:R-:W-:Y:S01]  /*0450*/  LOP3.LUT R69, R2.reuse, 0x18, RZ, 0xfc, !PT ;  /* 0x0000001802457812 */ /* 0x040fe200078efcff */
[----:B------:R-:W-:Y:S01]  /*0460*/  IMAD.SHL.U32 R50, R115, 0x20, RZ ;  /* 0x0000002073327824 */ /* 0x000fe200078e00ff */
[----:B------:R-:W-:Y:S01]  /*0470*/  LOP3.LUT R105, R2, 0xd8, RZ, 0xfc, !PT ;  /* 0x000000d802697812 */ /* 0x000fe200078efcff */
[----:B------:R-:W-:Y:S01]  /*0480*/  IMAD.SHL.U32 R60, R110, 0x20, RZ ;  /* 0x000000206e3c7824 */ /* 0x000fe200078e00ff */
[-C--:B-1----:R-:W-:Y:S01]  /*0490*/  LEA R6, P0, R68, R4.reuse, 0x1 ;  /* 0x0000000444067211 */ /* 0x082fe200078008ff */
[----:B------:R-:W-:Y:S01]  /*04a0*/  IMAD.SHL.U32 R22, R69, 0x20, RZ ;  /* 0x0000002045167824 */ /* 0x000fe200078e00ff */
[----:B------:R-:W-:-:S02]  /*04b0*/  LEA R10, P6, R73, R4, 0x6 ;  /* 0x00000004490a7211 */ /* 0x000fc400078c30ff */
[-C--:B------:R-:W-:Y:S02]  /*04c0*/  LEA.HI.X R7, R68, R5.reuse, RZ, 0x1, P0 ;  /* 0x0000000544077211 */ /* 0x080fe400000f0cff */
[-C--:B------:R-:W-:Y:S01]  /*04d0*/  LEA R8, P0, R71, R4.reuse, 0x6 ;  /* 0x0000000447087211 */ /* 0x080fe200078030ff */
[----:B--2---:R-:W-:Y:S01]  /*04e0*/  ULEA UR7, UR6, UR7, 0x18 ;  /* 0x0000000706077291 */ /* 0x004fe2000f8ec0ff */
[-C--:B------:R-:W-:Y:S01]  /*04f0*/  LEA.HI.X R11, R20, R5.reuse, RZ, 0x1, P6 ;  /* 0x00000005140b7211 */ /* 0x080fe200030f0cff */
[----:B------:R-:W-:Y:S01]  /*0500*/  IMAD.WIDE.U32 R6, R3, 0x2, R6 ;  /* 0x0000000203067825 */ /* 0x000fe200078e0006 */
[----:B------:R-:W-:Y:S01]  /*0510*/  LEA.HI.X R9, R18, R5, RZ, 0x1, P0 ;  /* 0x0000000512097211 */ /* 0x000fe200000f0cff */
[----:B------:R-:W-:Y:S01]  /*0520*/  BAR.SYNC.DEFER_BLOCKING 0x0 ;  /* 0x0000000000007b1d */ /* 0x000fe20000010000 */
[----:B------:R-:W-:Y:S01]  /*0530*/  LEA R20, P0, R125, R4, 0x6 ;  /* 0x000000047d147211 */ /* 0x000fe200078030ff */
[----:B------:R-:W-:Y:S01]  /*0540*/  IMAD.WIDE.U32 R10, R3, 0x2, R10 ;  /* 0x00000002030a7825 */ /* 0x000fe200078e000a */
[----:B------:R-:W-:-:S02]  /*0550*/  LOP3.LUT R14, R2, 0x20, RZ, 0xfc, !PT ;  /* 0x00000020020e7812 */ /* 0x000fc400078efcff */
[-C--:B------:R-:W-:Y:S01]  /*0560*/  LEA.HI.X R21, R30, R5.reuse, RZ, 0x1, P0 ;  /* 0x000000051e157211 */ /* 0x080fe200000f0cff */
[----:B------:R-:W-:Y:S01]  /*0570*/  IMAD.WIDE.U32 R8, R3, 0x2, R8 ;  /* 0x0000000203087825 */ /* 0x000fe200078e0008 */
[-C--:B------:R-:W-:Y:S02]  /*0580*/  LEA R30, P0, R120, R4.reuse, 0x6 ;  /* 0x00000004781e7211 */ /* 0x080fe400078030ff */
[----:B------:R-:W-:Y:S01]  /*0590*/  LOP3.LUT R16, R2, 0x28, RZ, 0xfc, !PT ;  /* 0x0000002802107812 */ /* 0x000fe200078efcff */
[----:B------:R-:W-:Y:S01]  /*05a0*/  IMAD.SHL.U32 R24, R14, 0x20, RZ ;  /* 0x000000200e187824 */ /* 0x000fe200078e00ff */
[----:B------:R-:W-:Y:S02]  /*05b0*/  LEA.HI.X R31, R40, R5, RZ, 0x1, P0 ;  /* 0x00000005281f7211 */ /* 0x000fe400000f0cff */
[----:B------:R-:W-:Y:S01]  /*05c0*/  LEA R40, P0, R115, R4, 0x6 ;  /* 0x0000000473287211 */ /* 0x000fe200078030ff */
[----:B------:R-:W-:Y:S01]  /*05d0*/  IMAD.SHL.U32 R26, R16, 0x20, RZ ;  /* 0x00000020101a7824 */ /* 0x000fe200078e00ff */
[----:B------:R-:W-:-:S02]  /*05e0*/  LOP3.LUT R19, R2, 0x30, RZ, 0xfc, !PT ;  /* 0x0000003002137812 */ /* 0x000fc400078efcff */
[-C--:B------:R-:W-:Y:S02]  /*05f0*/  LEA.HI.X R41, R50, R5.reuse, RZ, 0x1, P0 ;  /* 0x0000000532297211 */ /* 0x080fe400000f0cff */
[-C--:B------:R-:W-:Y:S01]  /*0600*/  LEA R50, P0, R110, R4.reuse, 0x6 ;  /* 0x000000046e327211 */ /* 0x080fe200078030ff */
[----:B------:R-:W-:Y:S01]  /*0610*/  IMAD.SHL.U32 R28, R19, 0x20, RZ ;  /* 0x00000020131c7824 */ /* 0x000fe200078e00ff */
[C---:B------:R-:W-:Y:S02]  /*0620*/  LOP3.LUT R124, R2.reuse, 0x40, RZ, 0xfc, !PT ;  /* 0x00000040027c7812 */ /* 0x040fe400078efcff */
[C---:B------:R-:W-:Y:S02]  /*0630*/  LOP3.LUT R123, R2.reuse, 0x48, RZ, 0xfc, !PT ;  /* 0x00000048027b7812 */ /* 0x040fe400078efcff */
[----:B------:R-:W-:Y:S01]  /*0640*/  LOP3.LUT R122, R2, 0x50, RZ, 0xfc, !PT ;  /* 0x00000050027a7812 */ /* 0x000fe200078efcff */
[----:B------:R-:W-:Y:S01]  /*0650*/  IMAD.SHL.U32 R32, R124, 0x20, RZ ;  /* 0x000000207c207824 */ /* 0x000fe200078e00ff */
[C---:B------:R-:W-:Y:S01]  /*0660*/  LOP3.LUT R121, R2.reuse, 0x58, RZ, 0xfc, !PT ;  /* 0x0000005802797812 */ /* 0x040fe200078efcff */
[----:B------:R-:W-:Y:S01]  /*0670*/  IMAD.SHL.U32 R34, R123, 0x20, RZ ;  /* 0x000000207b227824 */ /* 0x000fe200078e00ff */
[----:B------:R-:W-:Y:S01]  /*0680*/  LOP3.LUT R119, R2, 0x68, RZ, 0xfc, !PT ;  /* 0x0000006802777812 */ /* 0x000fe200078efcff */
        /* <DEDUP_REMOVED lines=29> */
[----:B------:R-:W-:Y:S01]  /*0860*/  LOP3.LUT R75, R2, 0xf8, RZ, 0xfc, !PT ;  /* 0x000000f8024b7812 */ /* 0x000fe200078efcff */
[----:B------:R-:W-:Y:S01]  /*0870*/  IMAD.SHL.U32 R2, R105, 0x20, RZ ;  /* 0x0000002069027824 */ /* 0x000fe200078e00ff */
[-C--:B------:R-:W-:Y:S01]  /*0880*/  LEA.HI.X R51, R60, R5.reuse, RZ, 0x1, P0 ;  /* 0x000000053c337211 */ /* 0x080fe200000f0cff */
[----:B------:R-:W-:Y:S01]  /*0890*/  IMAD.SHL.U32 R72, R65, 0x20, RZ ;  /* 0x0000002041487824 */ /* 0x000fe200078e00ff */
[-C--:B------:R-:W-:Y:S01]  /*08a0*/  LEA R12, P5, R69, R4.reuse, 0x6 ;  /* 0x00000004450c7211 */ /* 0x080fe200078a30ff */
[----:B------:R-:W-:Y:S01]  /*08b0*/  IMAD.SHL.U32 R74, R67, 0x20, RZ ;  /* 0x00000020434a7824 */ /* 0x000fe200078e00ff */
[----:B------:R-:W-:Y:S01]  /*08c0*/  LEA R60, P0, R105, R4, 0x6 ;  /* 0x00000004693c7211 */ /* 0x000fe200078030ff */
[----:B------:R-:W-:Y:S01]  /*08d0*/  IMAD.SHL.U32 R76, R75, 0x20, RZ ;  /* 0x000000204b4c7824 */ /* 0x000fe200078e00ff */
[----:B------:R-:W-:-:S02]  /*08e0*/  LEA.HI.X R13, R22, R5, RZ, 0x1, P5 ;  /* 0x00000005160d7211 */ /* 0x000fc400028f0cff */
[-C--:B------:R-:W-:Y:S02]  /*08f0*/  LEA.HI.X R61, R2, R5.reuse, RZ, 0x1, P0 ;  /* 0x00000005023d7211 */ /* 0x080fe400000f0cff */
[-C--:B------:R-:W-:Y:S01]  /*0900*/  LEA R22, P5, R124, R4.reuse, 0x6 ;  /* 0x000000047c167211 */ /* 0x080fe200078a30ff */
[----:B------:R-:W1:Y:S01]  /*0910*/  LDS R2, [UR7] ;  /* 0x00000007ff027984 */ /* 0x000e620008000800 */
[-C--:B------:R-:W-:Y:S02]  /*0920*/  LEA R14, P4, R14, R4.reuse, 0x6 ;  /* 0x000000040e0e7211 */ /* 0x080fe400078830ff */
[-C--:B------:R-:W-:Y:S01]  /*0930*/  LEA.HI.X R23, R32, R5.reuse, RZ, 0x1, P5 ;  /* 0x0000000520177211 */ /* 0x080fe200028f0cff */
[----:B------:R-:W-:Y:S01]  /*0940*/  BAR.SYNC.DEFER_BLOCKING 0x0 ;  /* 0x0000000000007b1d */ /* 0x000fe20000010000 */
[----:B------:R-:W-:Y:S02]  /*0950*/  LEA R32, P5, R119, R4, 0x6 ;  /* 0x0000000477207211 */ /* 0x000fe400078a30ff */
[----:B------:R-:W-:-:S02]  /*0960*/  LEA.HI.X R15, R24, R5, RZ, 0x1, P4 ;  /* 0x00000005180f7211 */ /* 0x000fc400020f0cff */
[-C--:B------:R-:W-:Y:S02]  /*0970*/  LEA.HI.X R33, R42, R5.reuse, RZ, 0x1, P5 ;  /* 0x000000052a217211 */ /* 0x080fe400028f0cff */
[-C--:B------:R-:W-:Y:S02]  /*0980*/  LEA R42, P5, R114, R4.reuse, 0x6 ;  /* 0x00000004722a7211 */ /* 0x080fe400078a30ff */
[-C--:B------:R-:W-:Y:S02]  /*0990*/  LEA R16, P3, R16, R4.reuse, 0x6 ;  /* 0x0000000410107211 */ /* 0x080fe400078630ff */
[----:B------:R-:W-:Y:S02]  /*09a0*/  LEA.HI.X R43, R52, R5, RZ, 0x1, P5 ;  /* 0x00000005342b7211 */ /* 0x000fe400028f0cff */
[-C--:B------:R-:W-:Y:S01]  /*09b0*/  LEA R52, P5, R109, R4.reuse, 0x6 ;  /* 0x000000046d347211 */ /* 0x080fe200078a30ff */
[----:B------:R-:W-:Y:S01]  /*09c0*/  IMAD.WIDE.U32 R14, R3, 0x2, R14 ;  /* 0x00000002030e7825 */ /* 0x000fe200078e000e */
[----:B------:R-:W-:-:S02]  /*09d0*/  LEA R18, P2, R19, R4, 0x6 ;  /* 0x0000000413127211 */ /* 0x000fc400078430ff */
[-C--:B------:R-:W-:Y:S02]  /*09e0*/  LEA.HI.X R53, R62, R5.reuse, RZ, 0x1, P5 ;  /* 0x000000053e357211 */ /* 0x080fe400028f0cff */
[-C--:B------:R-:W-:Y:S02]  /*09f0*/  LEA R62, P5, R104, R4.reuse, 0x6 ;  /* 0x00000004683e7211 */ /* 0x080fe400078a30ff */
[-C--:B------:R-:W-:Y:S02]  /*0a00*/  LEA.HI.X R17, R26, R5.reuse, RZ, 0x1, P3 ;  /* 0x000000051a117211 */ /* 0x080fe400018f0cff */
[-C--:B------:R-:W-:Y:S01]  /*0a10*/  LEA R24, P4, R123, R4.reuse, 0x6 ;  /* 0x000000047b187211 */ /* 0x080fe200078830ff */
[----:B0-----:R-:W5:Y:S01]  /*0a20*/  LDG.E.U16 R6, desc[UR14][R6.64] ;  /* 0x0000000e06067981 */ /* 0x001f62000c1e1500 */
[-C--:B------:R-:W-:Y:S02]  /*0a30*/  LEA R26, P3, R122, R4.reuse, 0x6 ;  /* 0x000000047a1a7211 */ /* 0x080fe400078630ff */
[-C--:B------:R-:W-:Y:S01]  /*0a40*/  LEA.HI.X R19, R28, R5.reuse, RZ, 0x1, P2 ;  /* 0x000000051c137211 */ /* 0x080fe200010f0cff */
[----:B------:R-:W-:Y:S01]  /*0a50*/  IMAD.WIDE.U32 R12, R3, 0x2, R12 ;  /* 0x00000002030c7825 */ /* 0x000fe200078e000c */
[----:B------:R-:W-:Y:S01]  /*0a60*/  LEA.HI.X R63, R70, R5, RZ, 0x1, P5 ;  /* 0x00000005463f7211 */ /* 0x000fe200028f0cff */
[----:B------:R-:W5:Y:S01]  /*0a70*/  LDG.E.U16 R10, desc[UR14][R10.64] ;  /* 0x0000000e0a0a7981 */ /* 0x000f62000c1e1500 */
[----:B------:R-:W-:-:S02]  /*0a80*/  LEA R28, P2, R121, R4, 0x6 ;  /* 0x00000004791c7211 */ /* 0x000fc400078430ff */
[-C--:B------:R-:W-:Y:S01]  /*0a90*/  LEA.HI.X R25, R34, R5.reuse, RZ, 0x1, P4 ;  /* 0x0000000522197211 */ /* 0x080fe200020f0cff */
[----:B------:R0:W5:Y:S01]  /*0aa0*/  LDG.E.U16 R70, desc[UR14][R14.64] ;  /* 0x0000000e0e467981 */ /* 0x000162000c1e1500 */
[-C--:B------:R-:W-:Y:S02]  /*0ab0*/  LEA.HI.X R27, R36, R5.reuse, RZ, 0x1, P3 ;  /* 0x00000005241b7211 */ /* 0x080fe400018f0cff */
[-C--:B------:R-:W-:Y:S01]  /*0ac0*/  LEA R34, P4, R118, R4.reuse, 0x6 ;  /* 0x0000000476227211 */ /* 0x080fe200078830ff */
[----:B------:R-:W-:Y:S01]  /*0ad0*/  IMAD.WIDE.U32 R32, R3, 0x2, R32 ;  /* 0x0000000203207825 */ /* 0x000fe200078e0020 */
[-C--:B------:R-:W-:Y:S01]  /*0ae0*/  LEA R36, P3, R117, R4.reuse, 0x6 ;  /* 0x0000000475247211 */ /* 0x080fe200078630ff */
[----:B------:R-:W5:Y:S01]  /*0af0*/  LDG.E.U16 R8, desc[UR14][R8.64] ;  /* 0x0000000e08087981 */ /* 0x000f62000c1e1500 */
[-C--:B------:R-:W-:Y:S02]  /*0b00*/  LEA.HI.X R29, R38, R5.reuse, RZ, 0x1, P2 ;  /* 0x00000005261d7211 */ /* 0x080fe400010f0cff */
[-C--:B------:R-:W-:Y:S01]  /*0b10*/  LEA R38, P2, R116, R4.reuse, 0x6 ;  /* 0x0000000474267211 */ /* 0x080fe200078430ff */
[----:B0-----:R-:W0:Y:S01]  /*0b20*/  LDC.64 R14, c[0x0][0x388] ;  /* 0x0000e200ff0e7b82 */ /* 0x001e220000000a00 */
[-C--:B------:R-:W-:Y:S01]  /*0b30*/  LEA.HI.X R35, R44, R5.reuse, RZ, 0x1, P4 ;  /* 0x000000052c237211 */ /* 0x080fe200020f0cff */
[----:B------:R-:W-:Y:S01]  /*0b40*/  IMAD.WIDE.U32 R16, R3, 0x2, R16 ;  /* 0x0000000203107825 */ /* 0x000fe200078e0010 */
[----:B------:R-:W-:Y:S01]  /*0b50*/  LEA.HI.X R37, R46, R5, RZ, 0x1, P3 ;  /* 0x000000052e257211 */ /* 0x000fe200018f0cff */
[----:B------:R0:W5:Y:S01]  /*0b60*/  LDG.E.U16 R7, desc[UR14][R32.64] ;  /* 0x0000000e20077981 */ /* 0x000162000c1e1500 */
[----:B------:R-:W-:-:S02]  /*0b70*/  LEA R44, P4, R113, R4, 0x6 ;  /* 0x00000004712c7211 */ /* 0x000fc400078830ff */
[-C--:B------:R-:W-:Y:S01]  /*0b80*/  LEA R46, P3, R112, R4.reuse, 0x6 ;  /* 0x00000004702e7211 */ /* 0x080fe200078630ff */
[----:B------:R-:W-:Y:S01]  /*0b90*/  IMAD.WIDE.U32 R42, R3, 0x2, R42 ;  /* 0x00000002032a7825 */ /* 0x000fe200078e002a */
[-C--:B------:R-:W-:Y:S01]  /*0ba0*/  LEA.HI.X R39, R48, R5.reuse, RZ, 0x1, P2 ;  /* 0x0000000530277211 */ /* 0x080fe200010f0cff */
[----:B------:R2:W5:Y:S01]  /*0bb0*/  LDG.E.U16 R16, desc[UR14][R16.64] ;  /* 0x0000000e10107981 */ /* 0x000562000c1e1500 */
[-C--:B------:R-:W-:Y:S02]  /*0bc0*/  LEA R48, P2, R111, R4.reuse, 0x6 ;  /* 0x000000046f307211 */ /* 0x080fe400078430ff */
[-C--:B------:R-:W-:Y:S01]  /*0bd0*/  LEA.HI.X R45, R54, R5.reuse, RZ, 0x1, P4 ;  /* 0x00000005362d7211 */ /* 0x080fe200020f0cff */
[----:B------:R-:W-:Y:S01]  /*0be0*/  IMAD.WIDE.U32 R30, R3, 0x2, R30 ;  /* 0x00000002031e7825 */ /* 0x000fe200078e001e */
[----:B------:R-:W-:Y:S01]  /*0bf0*/  LEA.HI.X R47, R56, R5, RZ, 0x1, P3 ;  /* 0x00000005382f7211 */ /* 0x000fe200018f0cff */
[----:B------:R-:W5:Y:S01]  /*0c00*/  LDG.E.U16 R12, desc[UR14][R12.64] ;  /* 0x0000000e0c0c7981 */ /* 0x000f62000c1e1500 */
[----:B------:R-:W-:-:S02]  /*0c10*/  LEA R54, P4, R108, R4, 0x6 ;  /* 0x000000046c367211 */ /* 0x000fc400078830ff */
[-C--:B------:R-:W-:Y:S01]  /*0c20*/  LEA R56, P3, R107, R4.reuse, 0x6 ;  /* 0x000000046b387211 */ /* 0x080fe200078630ff */
[----:B------:R-:W5:Y:S01]  /*0c30*/  LDG.E.U16 R9, desc[UR14][R42.64] ;  /* 0x0000000e2a097981 */ /* 0x000f62000c1e1500 */
[-C--:B------:R-:W-:Y:S02]  /*0c40*/  LEA.HI.X R49, R58, R5.reuse, RZ, 0x1, P2 ;  /* 0x000000053a317211 */ /* 0x080fe400010f0cff */
[-C--:B------:R-:W-:Y:S01]  /*0c50*/  LEA R58, P2, R106, R4.reuse, 0x6 ;  /* 0x000000046a3a7211 */ /* 0x080fe200078430ff */
[----:B------:R-:W-:Y:S01]  /*0c60*/  IMAD.WIDE.U32 R44, R3, 0x2, R44 ;  /* 0x00000002032c7825 */ /* 0x000fe200078e002c */
[-C--:B------:R-:W-:Y:S01]  /*0c70*/  LEA.HI.X R55, R64, R5.reuse, RZ, 0x1, P4 ;  /* 0x0000000540377211 */ /* 0x080fe200020f0cff */
[----:B------:R-:W5:Y:S01]  /*0c80*/  LDG.E.U16 R30, desc[UR14][R30.64] ;  /* 0x0000000e1e1e7981 */ /* 0x000f62000c1e1500 */
[----:B------:R-:W-:Y:S02]  /*0c90*/  LEA.HI.X R57, R66, R5, RZ, 0x1, P3 ;  /* 0x0000000542397211 */ /* 0x000fe400018f0cff */
[-C--:B------:R-:W-:Y:S01]  /*0ca0*/  LEA R64, P4, R65, R4.reuse, 0x6 ;  /* 0x0000000441407211 */ /* 0x080fe200078830ff */
[----:B------:R3:W5:Y:S01]  /*0cb0*/  LDG.E.U16 R11, desc[UR14][R44.64] ;  /* 0x0000000e2c0b7981 */ /* 0x000762000c1e1500 */
[----:B------:R-:W-:-:S02]  /*0cc0*/  LEA R66, P3, R67, R4, 0x6 ;  /* 0x0000000443427211 */ /* 0x000fc400078630ff */
[-C--:B------:R-:W-:Y:S02]  /*0cd0*/  LEA.HI.X R59, R78, R5.reuse, RZ, 0x1, P2 ;  /* 0x000000054e3b7211 */ /* 0x080fe400010f0cff */
[----:B------:R-:W-:Y:S01]  /*0ce0*/  LEA R4, P2, R75, R4, 0x6 ;  /* 0x000000044b047211 */ /* 0x000fe200078430ff */
[----:B------:R-:W-:Y:S01]  /*0cf0*/  IMAD.SHL.U32 R75, R68, 0x8, RZ ;  /* 0x00000008444b7824 */ /* 0x000fe200078e00ff */
[-C--:B------:R-:W-:Y:S02]  /*0d00*/  LEA.HI.X R65, R72, R5.reuse, RZ, 0x1, P4 ;  /* 0x0000000548417211 */ /* 0x080fe400020f0cff */
[-C--:B------:R-:W-:Y:S02]  /*0d10*/  LEA.HI.X R67, R74, R5.reuse, RZ, 0x1, P3 ;  /* 0x000000054a437211 */ /* 0x080fe400018f0cff */
[----:B------:R-:W-:Y:S02]  /*0d20*/  LEA.HI.X R5, R76, R5, RZ, 0x1, P2 ;  /* 0x000000054c057211 */ /* 0x000fe400010f0cff */
[----:B0-----:R-:W-:Y:S01]  /*0d30*/  LEA R32, P0, R68, R14, 0x4 ;  /* 0x0000000e44207211 */ /* 0x001fe200078020ff */
[----:B--2---:R-:W-:-:S02]  /*0d40*/  IMAD.SHL.U32 R17, R71, 0x100, RZ ;  /* 0x0000010047117824 */ /* 0x004fc400078e00ff */
[----:B---3--:R-:W-:Y:S01]  /*0d50*/  IMAD.WIDE.U32 R44, R3, 0x2, R4 ;  /* 0x00000002032c7825 */ /* 0x008fe200078e0004 */
[-C--:B------:R-:W-:Y:S02]  /*0d60*/  LEA.HI.X R33, R75, R15.reuse, RZ, 0x1, P0 ;  /* 0x0000000f4b217211 */ /* 0x080fe400000f0cff */
[-C--:B------:R-:W-:Y:S01]  /*0d70*/  LEA R4, P0, R71, R14.reuse, 0x9 ;  /* 0x0000000e47047211 */ /* 0x080fe200078048ff */
[C---:B------:R-:W-:Y:S01]  /*0d80*/  IMAD.SHL.U32 R13, R73.reuse, 0x100, RZ ;  /* 0x00000100490d7824 */ /* 0x040fe200078e00ff */
[-C--:B------:R-:W-:Y:S01]  /*0d90*/  LEA R42, P2, R73, R14.reuse, 0x9 ;  /* 0x0000000e492a7211 */ /* 0x080fe200078448ff */
[----:B------:R-:W-:Y:S01]  /*0da0*/  IMAD.SHL.U32 R31, R69, 0x100, RZ ;  /* 0x00000100451f7824 */ /* 0x000fe200078e00ff */
[----:B------:R-:W-:Y:S01]  /*0db0*/  LEA.HI.X R5, R17, R15, RZ, 0x1, P0 ;  /* 0x0000000f11057211 */ /* 0x000fe200000f0cff */
[----:B------:R-:W-:Y:S01]  /*0dc0*/  IMAD.WIDE.U32 R18, R3, 0x2, R18 ;  /* 0x0000000203127825 */ /* 0x000fe200078e0012 */
[----:B------:R-:W-:-:S03]  /*0dd0*/  LEA R14, P0, R69, R14, 0x9 ;  /* 0x0000000e450e7211 */ /* 0x000fc600078048ff */
[----:B------:R-:W-:Y:S01]  /*0de0*/  IMAD.WIDE.U32 R20, R3, 0x2, R20 ;  /* 0x0000000203147825 */ /* 0x000fe200078e0014 */
[----:B------:R-:W-:-:S03]  /*0df0*/  LEA.HI.X R43, R13, R15, RZ, 0x1, P2 ;  /* 0x0000000f0d2b7211 */ /* 0x000fc600010f0cff */
[----:B------:R-:W-:Y:S01]  /*0e00*/  IMAD.WIDE.U32 R22, R3, 0x2, R22 ;  /* 0x0000000203167825 */ /* 0x000fe200078e0016 */
[----:B------:R-:W-:-:S03]  /*0e10*/  LEA.HI.X R15, R31, R15, RZ, 0x1, P0 ;  /* 0x0000000f1f0f7211 */ /* 0x000fc600000f0cff */
[----:B------:R-:W-:Y:S01]  /*0e20*/  IMAD.WIDE.U32 R24, R3, 0x2, R24 ;  /* 0x0000000203187825 */ /* 0x000fe200078e0018 */
[----:B-1----:R-:W-:-:S03]  /*0e30*/  R2UR UR13, R2 ;  /* 0x00000000020d72ca */ /* 0x002fc600000e0000 */
[----:B------:R-:W-:-:S04]  /*0e40*/  IMAD.WIDE.U32 R26, R3, 0x2, R26 ;  /* 0x00000002031a7825 */ /* 0x000fc800078e001a */
[----:B------:R-:W-:Y:S01]  /*0e50*/  IMAD.WIDE.U32 R28, R3, 0x2, R28 ;  /* 0x00000002031c7825 */ /* 0x000fe200078e001c */
[----:B------:R-:W-:-:S03]  /*0e60*/  LOP3.LUT R2, R0, 0xff, RZ, 0xc0, !PT ;  /* 0x000000ff00027812 */ /* 0x000fc600078ec0ff */
[----:B------:R-:W-:-:S04]  /*0e70*/  IMAD.WIDE.U32 R50, R3, 0x2, R50 ;  /* 0x0000000203327825 */ /* 0x000fc800078e0032 */
[----:B------:R-:W-:-:S04]  /*0e80*/  IMAD.WIDE.U32 R52, R3, 0x2, R52 ;  /* 0x0000000203347825 */ /* 0x000fc800078e0034 */
[----:B------:R-:W-:-:S04]  /*0e90*/  IMAD.WIDE.U32 R54, R3, 0x2, R54 ;  /* 0x0000000203367825 */ /* 0x000fc800078e0036 */
[----:B------:R-:W-:-:S04]  /*0ea0*/  IMAD.WIDE.U32 R56, R3, 0x2, R56 ;  /* 0x0000000203387825 */ /* 0x000fc800078e0038 */
[----:B------:R-:W-:-:S04]  /*0eb0*/  IMAD.WIDE.U32 R58, R3, 0x2, R58 ;  /* 0x00000002033a7825 */ /* 0x000fc800078e003a */
[C---:B------:R-:W-:Y:S01]  /*0ec0*/  IMAD.WIDE.U32 R60, R3.reuse, 0x2, R60 ;  /* 0x00000002033c7825 */ /* 0x040fe200078e003c */
[----:B------:R-:W-:Y:S03]  /*0ed0*/  STL [R1+0x308], R17 ;  /* 0x0003081101007387 */ /* 0x000fe60000100800 */
[C---:B------:R-:W-:Y:S01]  /*0ee0*/  IMAD.WIDE.U32 R32, R3.reuse, 0x2, R32 ;  /* 0x0000000203207825 */ /* 0x040fe200078e0020 */
[----:B------:R-:W5:Y:S03]  /*0ef0*/  LDG.E.U16 R18, desc[UR14][R18.64] ;  /* 0x0000000e12127981 */ /* 0x000f66000c1e1500 */
        /* <DEDUP_REMOVED lines=11> */
[----:B------:R0:W-:Y:S03]  /*0fb0*/  STL [R1+0x310], R13 ;  /* 0x0003100d01007387 */ /* 0x0001e60000100800 */
[C---:B------:R-:W-:Y:S01]  /*0fc0*/  IMAD.WIDE.U32 R42, R3.reuse, 0x2, R42 ;  /* 0x00000002032a7825 */ /* 0x040fe200078e002a */
[----:B------:R-:W5:Y:S03]  /*0fd0*/  LDG.E.U16 R50, desc[UR14][R50.64] ;  /* 0x0000000e32327981 */ /* 0x000f66000c1e1500 */
[C---:B------:R-:W-:Y:S01]  /*0fe0*/  IMAD.WIDE.U32 R62, R3.reuse, 0x2, R62 ;  /* 0x00000002033e7825 */ /* 0x040fe200078e003e */
[----:B------:R-:W5:Y:S03]  /*0ff0*/  LDG.E.U16 R52, desc[UR14][R52.64] ;  /* 0x0000000e34347981 */ /* 0x000f66000c1e1500 */
[C---:B------:R-:W-:Y:S01]  /*1000*/  IMAD.WIDE.U32 R64, R3.reuse, 0x2, R64 ;  /* 0x0000000203407825 */ /* 0x040fe200078e0040 */
[----:B------:R-:W5:Y:S03]  /*1010*/  LDG.E.U16 R54, desc[UR14][R54.64] ;  /* 0x0000000e36367981 */ /* 0x000f66000c1e1500 */
[----:B------:R-:W-:Y:S01]  /*1020*/  IMAD.WIDE.U32 R66, R3, 0x2, R66 ;  /* 0x0000000203427825 */ /* 0x000fe200078e0042 */
[----:B------:R-:W5:Y:S01]  /*1030*/  LDG.E.U16 R56, desc[UR14][R56.64] ;  /* 0x0000000e38387981 */ /* 0x000f62000c1e1500 */
[----:B------:R-:W-:-:S02]  /*1040*/  SHF.R.U32.HI R69, RZ, 0x5, R0 ;  /* 0x00000005ff457819 */ /* 0x000fc40000011600 */
[C---:B------:R-:W-:Y:S01]  /*1050*/  IMAD.WIDE.U32 R4, R3.reuse, 0x2, R4 ;  /* 0x0000000203047825 */ /* 0x040fe200078e0004 */
[----:B------:R-:W5:Y:S03]  /*1060*/  LDG.E.U16 R58, desc[UR14][R58.64] ;  /* 0x0000000e3a3a7981 */ /* 0x000f66000c1e1500 */
[----:B------:R-:W-:Y:S01]  /*1070*/  IMAD.WIDE.U32 R14, R3, 0x2, R14 ;  /* 0x00000002030e7825 */ /* 0x000fe200078e000e */
[----:B------:R-:W5:Y:S04]  /*1080*/  LDG.E.U16 R60, desc[UR14][R60.64] ;  /* 0x0000000e3c3c7981 */ /* 0x000f68000c1e1500 */
[----:B------:R-:W5:Y:S04]  /*1090*/  LDG.E.U16 R21, desc[UR14][R32.64] ;  /* 0x0000000e20157981 */ /* 0x000f68000c1e1500 */
[----:B------:R-:W5:Y:S04]  /*10a0*/  LDG.E.U16 R23, desc[UR14][R32.64+0x80] ;  /* 0x0000800e20177981 */ /* 0x000f68000c1e1500 */
[----:B------:R-:W5:Y:S04]  /*10b0*/  LDG.E.U16 R25, desc[UR14][R32.64+0x100] ;  /* 0x0001000e20197981 */ /* 0x000f68000c1e1500 */
[----:B------:R-:W5:Y:S04]  /*10c0*/  LDG.E.U16 R27, desc[UR14][R32.64+0x180] ;  /* 0x0001800e201b7981 */ /* 0x000f68000c1e1500 */
[----:B0-----:R-:W5:Y:S04]  /*10d0*/  LDG.E.U16 R13, desc[UR14][R32.64+0x40] ;  /* 0x0000400e200d7981 */ /* 0x001f68000c1e1500 */
[----:B------:R-:W5:Y:S04]  /*10e0*/  LDG.E.U16 R17, desc[UR14][R32.64+0xc0] ;  /* 0x0000c00e20117981 */ /* 0x000f68000c1e1500 */
[----:B------:R-:W5:Y:S04]  /*10f0*/  LDG.E.U16 R19, desc[UR14][R32.64+0x140] ;  /* 0x0001400e20137981 */ /* 0x000f68000c1e1500 */
[----:B------:R-:W5:Y:S01]  /*1100*/  LDG.E.U16 R29, desc[UR14][R32.64+0x1c0] ;  /* 0x0001c00e201d7981 */ /* 0x000f62000c1e1500 */
[----:B------:R-:W-:-:S03]  /*1110*/  R2UR UR12, R69 ;  /* 0x00000000450c72ca */ /* 0x000fc600000e0000 */
[----:B------:R-:W5:Y:S04]  /*1120*/  LDG.E.U16 R51, desc[UR14][R42.64+0x80] ;  /* 0x0000800e2a337981 */ /* 0x000f68000c1e1500 */
[----:B------:R-:W5:Y:S04]  /*1130*/  LDG.E.U16 R55, desc[UR14][R42.64+0x100] ;  /* 0x0001000e2a377981 */ /* 0x000f68000c1e1500 */
[----:B------:R-:W5:Y:S04]  /*1140*/  LDG.E.U16 R32, desc[UR14][R42.64] ;  /* 0x0000000e2a207981 */ /* 0x000f68000c1e1500 */
[----:B------:R-:W5:Y:S04]  /*1150*/  LDG.E.U16 R59, desc[UR14][R42.64+0x180] ;  /* 0x0001800e2a3b7981 */ /* 0x000f68000c1e1500 */
[----:B------:R-:W5:Y:S04]  /*1160*/  LDG.E.U16 R33, desc[UR14][R42.64+0x40] ;  /* 0x0000400e2a217981 */ /* 0x000f68000c1e1500 */
[----:B------:R-:W5:Y:S04]  /*1170*/  LDG.E.U16 R53, desc[UR14][R42.64+0xc0] ;  /* 0x0000c00e2a357981 */ /* 0x000f68000c1e1500 */
[----:B------:R-:W5:Y:S04]  /*1180*/  LDG.E.U16 R57, desc[UR14][R42.64+0x140] ;  /* 0x0001400e2a397981 */ /* 0x000f68000c1e1500 */
[----:B------:R0:W5:Y:S04]  /*1190*/  LDG.E.U16 R61, desc[UR14][R42.64+0x1c0] ;  /* 0x0001c00e2a3d7981 */ /* 0x000168000c1e1500 */
[----:B------:R1:W5:Y:S04]  /*11a0*/  LDG.E.U16 R34, desc[UR14][R34.64] ;  /* 0x0000000e22227981 */ /* 0x000368000c1e1500 */
[----:B------:R1:W5:Y:S01]  /*11b0*/  LDG.E.U16 R36, desc[UR14][R36.64] ;  /* 0x0000000e24247981 */ /* 0x000362000c1e1500 */
[----:B0-----:R-:W-:Y:S01]  /*11c0*/  IMAD.SHL.U32 R42, R2, 0x2, RZ ;  /* 0x00000002022a7824 */ /* 0x001fe200078e00ff */
[----:B------:R-:W-:-:S02]  /*11d0*/  SHF.R.U32.HI R43, RZ, 0x2, R0 ;  /* 0x00000002ff2b7819 */ /* 0x000fc40000011600 */
[----:B------:R1:W5:Y:S04]  /*11e0*/  LDG.E.U16 R38, desc[UR14][R38.64] ;  /* 0x0000000e26267981 */ /* 0x000368000c1e1500 */
[----:B------:R1:W5:Y:S04]  /*11f0*/  LDG.E.U16 R40, desc[UR14][R40.64] ;  /* 0x0000000e28287981 */ /* 0x000368000c1e1500 */
[----:B------:R1:W5:Y:S04]  /*1200*/  LDG.E.U16 R46, desc[UR14][R46.64] ;  /* 0x0000000e2e2e7981 */ /* 0x000368000c1e1500 */
[----:B------:R1:W5:Y:S04]  /*1210*/  LDG.E.U16 R48, desc[UR14][R48.64] ;  /* 0x0000000e30307981 */ /* 0x000368000c1e1500 */
[----:B------:R1:W5:Y:S04]  /*1220*/  LDG.E.U16 R44, desc[UR14][R44.64] ;  /* 0x0000000e2c2c7981 */ /* 0x000368000c1e1500 */
[----:B------:R0:W-:Y:S04]  /*1230*/  STL [R1+0x30c], R31 ;  /* 0x00030c1f01007387 */ /* 0x0001e80000100800 */
[----:B------:R1:W5:Y:S04]  /*1240*/  LDG.E.U16 R62, desc[UR14][R62.64] ;  /* 0x0000000e3e3e7981 */ /* 0x000368000c1e1500 */
[----:B------:R1:W5:Y:S04]  /*1250*/  LDG.E.U16 R64, desc[UR14][R64.64] ;  /* 0x0000000e40407981 */ /* 0x000368000c1e1500 */
[----:B------:R1:W5:Y:S04]  /*1260*/  LDG.E.U16 R66, desc[UR14][R66.64] ;  /* 0x0000000e42427981 */ /* 0x000368000c1e1500 */
[----:B0-----:R1:W5:Y:S04]  /*1270*/  LDG.E.U16 R31, desc[UR14][R4.64] ;  /* 0x0000000e041f7981 */ /* 0x001368000c1e1500 */
[----:B------:R1:W5:Y:S04]  /*1280*/  LDG.E.U16 R37, desc[UR14][R4.64+0x80] ;  /* 0x0000800e04257981 */ /* 0x000368000c1e1500 */
[----:B------:R1:W5:Y:S04]  /*1290*/  LDG.E.U16 R41, desc[UR14][R4.64+0x100] ;  /* 0x0001000e04297981 */ /* 0x000368000c1e1500 */
[----:B------:R1:W5:Y:S04]  /*12a0*/  LDG.E.U16 R47, desc[UR14][R4.64+0x180] ;  /* 0x0001800e042f7981 */ /* 0x000368000c1e1500 */
[----:B------:R1:W5:Y:S04]  /*12b0*/  LDG.E.U16 R35, desc[UR14][R4.64+0x40] ;  /* 0x0000400e04237981 */ /* 0x000368000c1e1500 */
[----:B------:R1:W5:Y:S04]  /*12c0*/  LDG.E.U16 R39, desc[UR14][R4.64+0xc0] ;  /* 0x0000c00e04277981 */ /* 0x000368000c1e1500 */
[----:B------:R1:W5:Y:S04]  /*12d0*/  LDG.E.U16 R45, desc[UR14][R4.64+0x140] ;  /* 0x0001400e042d7981 */ /* 0x000368000c1e1500 */
[----:B------:R1:W5:Y:S01]  /*12e0*/  LDG.E.U16 R49, desc[UR14][R4.64+0x1c0] ;  /* 0x0001c00e04317981 */ /* 0x000362000c1e1500 */
[----:B------:R-:W-:-:S03]  /*12f0*/  LOP3.LUT R43, R42, 0x30, R43, 0x78, !PT ;  /* 0x000000302a2b7812 */ /* 0x000fc600078e782b */
[----:B------:R1:W5:Y:S04]  /*1300*/  LDG.E.U16 R63, desc[UR14][R14.64] ;  /* 0x0000000e0e3f7981 */ /* 0x000368000c1e1500 */
[----:B------:R1:W5:Y:S04]  /*1310*/  LDG.E.U16 R67, desc[UR14][R14.64+0x100] ;  /* 0x0001000e0e437981 */ /* 0x000368000c1e1500 */
[----:B------:R1:W5:Y:S04]  /*1320*/  LDG.E.U16 R5, desc[UR14][R14.64+0x80] ;  /* 0x0000800e0e057981 */ /* 0x000368000c1e1500 */
[----:B------:R1:W5:Y:S04]  /*1330*/  LDG.E.U16 R72, desc[UR14][R14.64+0x180] ;  /* 0x0001800e0e487981 */ /* 0x000368000c1e1500 */
[----:B------:R1:W5:Y:S04]  /*1340*/  LDG.E.U16 R4, desc[UR14][R14.64+0x40] ;  /* 0x0000400e0e047981 */ /* 0x000368000c1e1500 */
[----:B------:R1:W5:Y:S04]  /*1350*/  LDG.E.U16 R65, desc[UR14][R14.64+0xc0] ;  /* 0x0000c00e0e417981 */ /* 0x000368000c1e1500 */
[----:B------:R1:W5:Y:S04]  /*1360*/  LDG.E.U16 R71, desc[UR14][R14.64+0x140] ;  /* 0x0001400e0e477981 */ /* 0x000368000c1e1500 */
[----:B------:R1:W5:Y:S01]  /*1370*/  LDG.E.U16 R73, desc[UR14][R14.64+0x1c0] ;  /* 0x0001c00e0e497981 */ /* 0x000362000c1e1500 */
[----:B------:R-:W-:Y:S05]  /*1380*/  @P1 BRA `(.L_x_5) ;  /* 0x0000000000181947 */ /* 0x000fea0003800000 */
[----:B------:R-:W-:Y:S01]  /*1390*/  ELECT P0, URZ, PT ;  /* 0x0000000000ff782f */ /* 0x000fe20003800000 */
[----:B-1----:R-:W-:Y:S01]  /*13a0*/  IMAD.MOV.U32 R14, RZ, RZ, 0x1 ;  /* 0x00000001ff0e7424 */ /* 0x002fe200078e00ff */
[----:B------:R-:W-:Y:S01]  /*13b0*/  UMOV UR4, 0x40 ;  /* 0x0000004000047882 */ /* 0x000fe20000000000 */
[----:B------:R-:W-:Y:S01]  /*13c0*/  UVIRTCOUNT.DEALLOC.SMPOOL 0x80 ;  /* 0x000000800000784c */ /* 0x000fe20000000000 */
[----:B------:R-:W-:-:S09]  /*13d0*/  ULEA UR4, UR6, UR4, 0x18 ;  /* 0x0000000406047291 */ /* 0x000fd2000f8ec0ff */
[----:B------:R0:W-:Y:S03]  /*13e0*/  @P0 STS.U8 [UR4], R14 ;  /* 0x0000000eff000988 */ /* 0x0001e60008000004 */
.L_x_5:
[----:B------:R-:W-:Y:S01]  /*13f0*/  LOP3.LUT P2, RZ, R0, 0xff, RZ, 0xc0, !PT ;  /* 0x000000ff00ff7812 */ /* 0x000fe2000784c0ff */
[----:B-----5:R2:W-:Y:S01]  /*1400*/  STS.U16 [R43+UR7+0x200], R8 ;  /* 0x000200082b007988 */ /* 0x0205e20008000407 */
[----:B------:R-:W-:Y:S01]  /*1410*/  SHF.R.U32.HI R69, RZ, 0x1, R68 ;  /* 0x00000001ff457819 */ /* 0x000fe20000011644 */
[----:B------:R-:W-:Y:S02]  /*1420*/  UMOV UR4, 0x1 ;  /* 0x0000000100047882 */ /* 0x000fe40000000000 */
[----:B------:R3:W-:Y:S04]  /*1430*/  STS.U16 [R43+UR7], R6 ;  /* 0x000000062b007988 */ /* 0x0007e80008000407 */
[----:B------:R4:W-:Y:S01]  /*1440*/  STS.U16 [R43+UR7+0x400], R10 ;  /* 0x0004000a2b007988 */ /* 0x0009e20008000407 */
[----:B--2---:R-:W-:-:S03]  /*1450*/  IMAD R8, R68, 0x2, R3 ;  /* 0x0000000244087824 */ /* 0x004fc600078e0203 */
[----:B------:R-:W-:Y:S01]  /*1460*/  VOTEU.ALL UP0, P2 ;  /* 0x0000000000ff7886 */ /* 0x000fe20001000000 */
[----:B------:R-:W-:Y:S01]  /*1470*/  VOTEU.ALL UP1, P2 ;  /* 0x0000000000ff7886 */ /* 0x000fe20001020000 */
[----:B------:R-:W-:Y:S01]  /*1480*/  IMAD.SHL.U32 R8, R8, 0x2, RZ ;  /* 0x0000000208087824 */ /* 0x000fe200078e00ff */
[----:B------:R4:W-:Y:S02]  /*1490*/  STS.U16 [R43+UR7+0x600], R12 ;  /* 0x0006000c2b007988 */ /* 0x0009e40008000407 */
[----:B------:R-:W-:-:S04]  /*14a0*/  @!UP0 UIADD3 UR4, UPT, UPT, -UR4, 0x100000, URZ ;  /* 0x0010000004048890 */ /* 0x000fc8000fffe1ff */
[----:B------:R-:W-:Y:S02]  /*14b0*/  @!UP0 USHF.L.U32 UR5, UR4, 0xb, URZ ;  /* 0x0000000b04058899 */ /* 0x000fe400080006ff */
[----:B------:R-:W-:Y:S02]  /*14c0*/  @!UP0 USHF.L.U32 UR4, UR4, 0x1, URZ ;  /* 0x0000000104048899 */ /* 0x000fe400080006ff */
[----:B------:R-:W-:Y:S01]  /*14d0*/  UISETP.NE.U32.AND UP0, UPT, UR12, URZ, UPT ;  /* 0x000000ff0c00728c */ /* 0x000fe2000bf05070 */
[----:B------:R-:W-:Y:S01]  /*14e0*/  LOP3.LUT R8, R8, R69, RZ, 0x3c, !PT ;  /* 0x0000004508087212 */ /* 0x000fe200078e3cff */
[----:B------:R4:W-:Y:S03]  /*14f0*/  STS.U16 [R43+UR7+0x800], R70 ;  /* 0x000800462b007988 */ /* 0x0009e60008000407 */
[----:B---3--:R-:W-:Y:S01]  /*1500*/  LOP3.LUT R6, R8, 0x40, RZ, 0x3c, !PT ;  /* 0x0000004008067812 */ /* 0x008fe200078e3cff */
[----:B------:R4:W-:Y:S04]  /*1510*/  STS.U16 [R43+UR7+0xa00], R16 ;  /* 0x000a00102b007988 */ /* 0x0009e80008000407 */
        /* <DEDUP_REMOVED lines=57> */
[----:B------:R4:W-:Y:S01]  /*18b0*/  STS.U16 [R6+UR7+0x7c00], R73 ;  /* 0x007c004906007988 */ /* 0x0009e20008000407 */
[----:B------:R2:W-:Y:S06]  /*18c0*/  MEMBAR.ALL.CTA ;  /* 0x0000000000007992 */ /* 0x0005ec0000008000 */
[----:B--2---:R-:W-:Y:S04]  /*18d0*/  FENCE.VIEW.ASYNC.S ;  /* 0x00000000000073c6 */ /* 0x004fe80000000000 */
[----:B------:R-:W2:Y:S02]  /*18e0*/  FENCE.VIEW.ASYNC.S ;  /* 0x00000000000073c6 */ /* 0x000ea40000000000 */
[----:B--2---:R4:W2:Y:S02]  /*18f0*/  @!UP1 SYNCS.EXCH.64 URZ, [UR7+0x8000], UR4 ;  /* 0x0080000407ff95b2 */ /* 0x0048a40008000100 */
[----:B--2---:R-:W-:Y:S06]  /*1900*/  BAR.SYNC.DEFER_BLOCKING 0x0 ;  /* 0x0000000000007b1d */ /* 0x004fec0000010000 */
[----:B----4-:R-:W-:Y:S05]  /*1910*/  BRA.U UP0, `(.L_x_6) ;  /* 0x00000001007c7547 */ /* 0x010fea000b800000 */
[----:B------:R-:W-:Y:S02]  /*1920*/  USHF.R.U32.HI UR8, URZ, 0x4, UR7 ;  /* 0x00000004ff087899 */ /* 0x000fe40008011607 */
[----:B------:R-:W-:Y:S02]  /*1930*/  UIADD3 UR4, UPT, UPT, UR7, 0x4000, URZ ;  /* 0x0000400007047890 */ /* 0x000fe4000fffe0ff */
[----:B------:R-:W-:Y:S02]  /*1940*/  USGXT.U32 UR8, UR8, 0xe ;  /* 0x0000000e0808789a */ /* 0x000fe40008000000 */
[----:B------:R-:W-:Y:S02]  /*1950*/  USHF.R.U32.HI UR4, URZ, 0x4, UR4 ;  /* 0x00000004ff047899 */ /* 0x000fe40008011604 */
[----:B------:R-:W-:Y:S01]  /*1960*/  UIADD3 UR22, UP0, UPT, UR8, 0x2, URZ ;  /* 0x0000000208167890 */ /* 0x000fe2000ff1e0ff */
[----:B------:R-:W-:Y:S01]  /*1970*/  UMOV UR5, URZ ;  /* 0x000000ff00057c82 */ /* 0x000fe20008000000 */
[----:B------:R-:W-:-:S02]  /*1980*/  USGXT.U32 UR4, UR4, 0xe ;  /* 0x0000000e0404789a */ /* 0x000fc40008000000 */
[----:B------:R-:W-:Y:S01]  /*1990*/  UIADD3.X UR23, UPT, UPT, UR5, -0x7fffbfe0, URZ, UP0, !UPT ;  /* 0x8000402005177890 */ /* 0x000fe200087fe4ff */
[----:B------:R-:W-:Y:S01]  /*19a0*/  UMOV UR10, 0x1000080 ;  /* 0x01000080000a7882 */ /* 0x000fe20000000000 */
[----:B------:R-:W-:Y:S01]  /*19b0*/  UMOV UR11, 0x40004040 ;  /* 0x40004040000b7882 */ /* 0x000fe20000000000 */
[----:B------:R-:W-:Y:S02]  /*19c0*/  ULOP3.LUT UR16, UR4, 0x1000000, URZ, 0xfc, !UPT ;  /* 0x0100000004107892 */ /* 0x000fe4000f8efcff */
[----:B------:R-:W-:Y:S02]  /*19d0*/  UIADD3.64 UR4, UPT, UPT, UR4, UR10, URZ ;  /* 0x0000000a04047297 */ /* 0x000fe4000fffe0ff */
[----:B------:R-:W-:Y:S02]  /*19e0*/  UIADD3 UR18, UPT, UPT, UR13, 0x100, URZ ;  /* 0x000001000d127890 */ /* 0x000fe4000fffe0ff */
[----:B------:R-:W-:Y:S02]  /*19f0*/  UIADD3.64 UR10, UPT, UPT, UR22, 0x1fe, URZ ;  /* 0x000001fe160a7897 */ /* 0x000fe4000fffe0ff */
[----:B------:R-:W-:-:S02]  /*1a00*/  UIADD3 UR19, UPT, UPT, UR13, 0x100, URZ ;  /* 0x000001000d137890 */ /* 0x000fc4000fffe0ff */
[----:B------:R-:W-:Y:S01]  /*1a10*/  UIADD3.64 UR20, UPT, UPT, UR22, 0x200, URZ ;  /* 0x0000020016147897 */ /* 0x000fe2000fffe0ff */
[----:B------:R-:W-:Y:S01]  /*1a20*/  UMOV UR24, 0x0 ;  /* 0x0000000000187882 */ /* 0x000fe20000000000 */
[----:B------:R-:W-:Y:S01]  /*1a30*/  UMOV UR25, 0x8410490 ;  /* 0x0841049000197882 */ /* 0x000fe20000000000 */
[----:B------:R-:W-:Y:S01]  /*1a40*/  UMOV UR9, 0x80004020 ;  /* 0x8000402000097882 */ /* 0x000fe20000000000 */
[----:B------:R-:W-:Y:S01]  /*1a50*/  UMOV UR17, 0x40004040 ;  /* 0x4000404000117882 */ /* 0x000fe20000000000 */
[----:B------:R-:W-:Y:S01]  /*1a60*/  UMOV UR26, 0x0 ;  /* 0x00000000001a7882 */ /* 0x000fe20000000000 */
[----:B------:R-:W-:Y:S01]  /*1a70*/  UMOV UR27, 0x8410490 ;  /* 0x08410490001b7882 */ /* 0x000fe20000000000 */
[----:B------:R-:W-:Y:S01]  /*1a80*/  UMOV UR28, 0x0 ;  /* 0x00000000001c7882 */ /* 0x000fe20000000000 */
[----:B------:R-:W-:Y:S01]  /*1a90*/  UMOV UR29, 0x8410490 ;  /* 0x08410490001d7882 */ /* 0x000fe20000000000 */
[----:B------:R2:W-:Y:S01]  /*1aa0*/  UTCHMMA gdesc[UR8], gdesc[UR16], tmem[UR13], tmem[UR24], idesc[UR25], !UPT ;  /* 0x00ff1810080075ea */ /* 0x0005e2000f80000d */
[----:B------:R-:W-:Y:S01]  /*1ab0*/  UMOV UR30, 0x0 ;  /* 0x00000000001e7882 */ /* 0x000fe20000000000 */
[----:B------:R-:W-:Y:S01]  /*1ac0*/  UMOV UR31, 0x8410490 ;  /* 0x08410490001f7882 */ /* 0x000fe20000000000 */
[----:B------:R2:W-:Y:S01]  /*1ad0*/  UTCHMMA gdesc[UR22], gdesc[UR4], tmem[UR13], tmem[UR26], idesc[UR27], UPT ;  /* 0x00ff1a04160075ea */ /* 0x0005e2000b80000d */
[----:B------:R2:W-:Y:S01]  /*1ae0*/  UTCHMMA gdesc[UR10], gdesc[UR16], tmem[UR18], tmem[UR28], idesc[UR29], !UPT ;  /* 0x00ff1c100a0075ea */ /* 0x0005e2000f800012 */
[----:B------:R2:W-:Y:S01]  /*1af0*/  UTCHMMA gdesc[UR20], gdesc[UR4], tmem[UR19], tmem[UR30], idesc[UR31], UPT ;  /* 0x00ff1e04140075ea */ /* 0x0005e2000b800013 */
[----:B------:R-:W-:Y:S01]  /*1b00*/  NOP ;  /* 0x0000000000007918 */ /* 0x000fe20000000000 */
.L_x_6:
[----:B------:R-:W-:Y:S01]  /*1b10*/  ELECT P0, URZ, PT ;  /* 0x0000000000ff782f */ /* 0x000fe20003800000 */
[----:B--2---:R-:W-:-:S03]  /*1b20*/  UIADD3 UR4, UPT, UPT, UR7, 0x8000, URZ ;  /* 0x0000800007047890 */ /* 0x004fc6000fffe0ff */
[----:B------:R-:W-:Y:S01]  /*1b30*/  ISETP.LT.U32.AND P0, PT, R2, 0x20, P0 ;  /* 0x000000200200780c */ /* 0x000fe20000701070 */
[----:B------:R-:W-:-:S12]  /*1b40*/  UMOV UR5, URZ ;  /* 0x000000ff00057c82 */ /* 0x000fd80008000000 */
[----:B------:R-:W-:Y:S01]  /*1b50*/  VOTEU.ANY UP0, P0 ;  /* 0x0000000000ff7886 */ /* 0x000fe20000000100 */
[----:B------:R-:W-:-:S04]  /*1b60*/  VOTEU.ANY UP1, P0 ;  /* 0x0000000000ff7886 */ /* 0x000fc80000020100 */
[----:B------:R-:W-:Y:S01]  /*1b70*/  @UP0 UMOV UR8, UR4 ;  /* 0x0000000400080c82 */ /* 0x000fe20008000000 */
[----:B------:R-:W-:Y:S01]  /*1b80*/  USHF.L.U32 UR4, UR12, 0x15, URZ ;  /* 0x000000150c047899 */ /* 0x000fe200080006ff */
[----:B------:R2:W-:Y:S01]  /*1b90*/  @UP1 UTCBAR [UR8], URZ ;  /* 0x000000ff080013e9 */ /* 0x0005e200080000ff */
[----:B------:R-:W-:Y:S01]  /*1ba0*/  BAR.SYNC.DEFER_BLOCKING 0x0 ;  /* 0x0000000000007b1d */ /* 0x000fe20000010000 */
[----:B------:R-:W-:Y:S02]  /*1bb0*/  USHF.L.U32 UR5, UR12, 0x6, URZ ;  /* 0x000000060c057899 */ /* 0x000fe400080006ff */
[----:B------:R-:W-:Y:S02]  /*1bc0*/  ULOP3.LUT UR4, UR4, 0x600000, URZ, 0xc0, !UPT ;  /* 0x0060000004047892 */ /* 0x000fe4000f8ec0ff */
[----:B------:R-:W-:-:S04]  /*1bd0*/  ULOP3.LUT UR5, UR5, 0x100, URZ, 0xc0, !UPT ;  /* 0x0000010005057892 */ /* 0x000fc8000f8ec0ff */
[----:B------:R-:W-:Y:S01]  /*1be0*/  UIADD3 UR4, UPT, UPT, UR5, UR4, UR13 ;  /* 0x0000000405047290 */ /* 0x000fe2000fffe00d */
[----:B------:R-:W3:Y:S02]  /*1bf0*/  SYNCS.PHASECHK.TRANS64.TRYWAIT P0, [UR7+0x8000], RZ ;  /* 0x008000ffff0075a7 */ /* 0x000ee40008001107 */
[----:B--23--:R-:W-:Y:S09]  /*1c00*/  @!P0 BRA `(.L_x_7) ;  /* 0x0000005c00148947 */ /* 0x00cff20003800000 */
.L_x_11:
[----:B------:R-:W-:Y:S06]  /*1c10*/  BAR.SYNC.DEFER_BLOCKING 0x0 ;  /* 0x0000000000007b1d */ /* 0x000fec0000010000 */
[----:B------:R-:W2:Y:S01]  /*1c20*/  LDCU.64 UR26, c[0x0][0x390] ;  /* 0x00007200ff1a77ac */ /* 0x000ea20008000a00 */
[----:B01----:R-:W0:Y:S01]  /*1c30*/  LDTM.x64 R8, tmem[UR4] ;  /* 0x00000004000879ee */ /* 0x003e220008340000 */
[----:B------:R-:W-:Y:S01]  /*1c40*/  STL [R1+0x5a4], R125 ;  /* 0x0005a47d01007387 */ /* 0x000fe20000100800 */
[----:B------:R-:W1:Y:S03]  /*1c50*/  LDCU.64 UR16, c[0x0][0x390] ;  /* 0x00007200ff1077ac */ /* 0x000e660008000a00 */
[----:B------:R-:W-:Y:S01]  /*1c60*/  STL [R1+0x5a0], R124 ;  /* 0x0005a07c01007387 */ /* 0x000fe20000100800 */
[----:B------:R-:W3:Y:S03]  /*1c70*/  LDCU.64 UR18, c[0x0][0x390] ;  /* 0x00007200ff1277ac */ /* 0x000ee60008000a00 */
[----:B------:R-:W-:Y:S01]  /*1c80*/  STL [R1+0x59c], R123 ;  /* 0x00059c7b01007387 */ /* 0x000fe20000100800 */
[----:B------:R-:W4:Y:S03]  /*1c90*/  LDCU.64 UR20, c[0x0][0x390] ;  /* 0x00007200ff1477ac */ /* 0x000f260008000a00 */
[----:B------:R-:W-:Y:S01]  /*1ca0*/  STL [R1+0x598], R122 ;  /* 0x0005987a01007387 */ /* 0x000fe20000100800 */
[----:B------:R-:W5:Y:S01]  /*1cb0*/  LDCU.64 UR22, c[0x0][0x390] ;  /* 0x00007200ff1677ac */ /* 0x000f620008000a00 */
[----:B------:R-:W1:Y:S02]  /*1cc0*/  @!P2 SYNCS.CCTL.IV [UR7+0x8000] ;  /* 0x00800000ff00a9b1 */ /* 0x000e640008000007 */
[----:B------:R-:W-:Y:S01]  /*1cd0*/  STL [R1+0x594], R121 ;  /* 0x0005947901007387 */ /* 0x000fe20000100800 */
[----:B------:R-:W1:Y:S03]  /*1ce0*/  LDCU.64 UR28, c[0x0][0x390] ;  /* 0x00007200ff1c77ac */ /* 0x000e660008000a00 */
[----:B------:R-:W-:Y:S01]  /*1cf0*/  STL [R1+0x590], R120 ;  /* 0x0005907801007387 */ /* 0x000fe20000100800 */
[----:B------:R-:W1:Y:S01]  /*1d00*/  LDCU.64 UR24, c[0x0][0x390] ;  /* 0x00007200ff1877ac */ /* 0x000e620008000a00 */
[----:B0-----:R-:W-:-:S02]  /*1d10*/  IMAD.MOV.U32 R4, RZ, RZ, R60 ;  /* 0x000000ffff047224 */ /* 0x001fc400078e003c */
[----:B------:R-:W-:Y:S01]  /*1d20*/  STL [R1+0x58c], R119 ;  /* 0x00058c7701007387 */ /* 0x000fe20000100800 */
[----:B------:R-:W0:Y:S03]  /*1d30*/  LDCU.64 UR36, c[0x0][0x390] ;  /* 0x00007200ff2477ac */ /* 0x000e260008000a00 */
        /* <DEDUP_REMOVED lines=16> */
[----:B------:R-:W-:Y:S04]  /*1e40*/  STL [R1+0x368], R110 ;  /* 0x0003686e01007387 */ /* 0x000fe80000100800 */
[----:B------:R-:W-:Y:S04]  /*1e50*/  STL [R1+0x364], R109 ;  /* 0x0003646d01007387 */ /* 0x000fe80000100800 */
[----:B------:R-:W-:Y:S04]  /*1e60*/  STL [R1+0x360], R108 ;  /* 0x0003606c01007387 */ /* 0x000fe80000100800 */
[----:B------:R-:W-:Y:S04]  /*1e70*/  STL [R1+0x350], R107 ;  /* 0x0003506b01007387 */ /* 0x000fe80000100800 */
[----:B------:R-:W-:Y:S04]  /*1e80*/  STL [R1+0x34c], R106 ;  /* 0x00034c6a01007387 */ /* 0x000fe80000100800 */
[----:B------:R-:W-:Y:S04]  /*1e90*/  STL [R1+0x348], R105 ;  /* 0x0003486901007387 */ /* 0x000fe80000100800 */
[----:B------:R-:W-:Y:S04]  /*1ea0*/  STL [R1+0x344], R104 ;  /* 0x0003446801007387 */ /* 0x000fe80000100800 */
[----:B------:R-:W-:Y:S04]  /*1eb0*/  STL.64 [R1+0x190], R8 ;  /* 0x0001900801007387 */ /* 0x000fe80000100a00 */
        /* <DEDUP_REMOVED lines=23> */
[----:B------:R-:W-:Y:S04]  /*2030*/  STL [R1+0x250], R56 ;  /* 0x0002503801007387 */ /* 0x000fe80000100800 */
[----:B------:R-:W-:Y:S04]  /*2040*/  STL.64 [R1+0x258], R58 ;  /* 0x0002583a01007387 */ /* 0x000fe80000100a00 */
[----:B------:R-:W-:Y:S04]  /*2050*/  STL [R1+0x264], R61 ;  /* 0x0002643d01007387 */ /* 0x000fe80000100800 */
[----:B------:R-:W-:Y:S04]  /*2060*/  STL.64 [R1+0x268], R62 ;  /* 0x0002683e01007387 */ /* 0x000fe80000100a00 */
[----:B------:R-:W-:Y:S04]  /*2070*/  STL.64 [R1+0x270], R64 ;  /* 0x0002704001007387 */ /* 0x000fe80000100a00 */
[----:B------:R-:W-:Y:S04]  /*2080*/  STL.64 [R1+0x278], R66 ;  /* 0x0002784201007387 */ /* 0x000fe80000100a00 */
[----:B------:R0:W-:Y:S04]  /*2090*/  STL.64 [R1+0x280], R68 ;  /* 0x0002804401007387 */ /* 0x0001e80000100a00 */
[----:B------:R1:W-:Y:S04]  /*20a0*/  STL.64 [R1+0x288], R70 ;  /* 0x0002884601007387 */ /* 0x0003e80000100a00 */
[----:B0-----:R-:W2:Y:S01]  /*20b0*/  LDL.LU R68, [R1+0x258] ;  /* 0x0002580001447983 */ /* 0x001ea20000300800 */
[----:B------:R-:W-:-:S03]  /*20c0*/  IMAD.MOV.U32 R69, RZ, RZ, R57 ;  /* 0x000000ffff457224 */ /* 0x000fc600078e0039 */
[----:B------:R-:W2:Y:S04]  /*20d0*/  LDL.LU R3, [R1+0x25c] ;  /* 0x00025c0001037983 */ /* 0x000ea80000300800 */
        /* <DEDUP_REMOVED lines=9> */
[----:B-1----:R-:W2:Y:S04]  /*2170*/  LDL.LU R71, [R1+0x288] ;  /* 0x0002880001477983 */ /* 0x002ea80000300800 */
[----:B------:R-:W2:Y:S01]  /*2180*/  LDL.LU R70, [R1+0x28c] ;  /* 0x00028c0001467983 */ /* 0x000ea20000300800 */
[----:B------:R-:W0:Y:S01]  /*2190*/  S2R R0, SR_TID.X ;  /* 0x0000000000007919 */ /* 0x000e220000002100 */
[----:B------:R-:W1:Y:S01]  /*21a0*/  S2R R2, SR_TID.X ;  /* 0x0000000000027919 */ /* 0x000e620000002100 */
[----:B0-----:R-:W-:Y:S01]  /*21b0*/  IMAD.SHL.U32 R0, R0, 0x1000, RZ ;  /* 0x0000100000007824 */ /* 0x001fe200078e00ff */
[----:B-1----:R-:W-:-:S04]  /*21c0*/  LOP3.LUT R2, R2, 0xff, RZ, 0xc0, !PT ;  /* 0x000000ff02027812 */ /* 0x002fc800078ec0ff */
[----:B------:R-:W-:Y:S01]  /*21d0*/  LOP3.LUT R5, R0, 0x7000, RZ, 0xc0, !PT ;  /* 0x0000700000057812 */ /* 0x000fe200078ec0ff */
[----:B------:R-:W-:-:S04]  /*21e0*/  IMAD.MOV.U32 R0, RZ, RZ, R4 ;  /* 0x000000ffff007224 */ /* 0x000fc800078e0004 */
[----:B------:R-:W-:Y:S01]  /*21f0*/  IMAD R2, R2, 0x10, R5 ;  /* 0x0000001002027824 */ /* 0x000fe200078e0205 */
[----:B--2---:R-:W-:Y:S04]  /*2200*/  STL.64 [R1+0x5b0], R70 ;  /* 0x0005b04601007387 */ /* 0x004fe80000100a00 */
[----:B------:R0:W-:Y:S02]  /*2210*/  STL.64 [R1+0x5a8], R68 ;  /* 0x0005a84401007387 */ /* 0x0001e40000100a00 */
[----:B0-----:R-:W0:Y:S02]  /*2220*/  LDTM.x64 R8, tmem[UR4+0x40] ;  /* 0x00004004000879ee */ /* 0x001e240008340000 */
[----:B0-----:R-:W-:Y:S04]  /*2230*/  STL.64 [R1+0x100], R8 ;  /* 0x0001000801007387 */ /* 0x001fe80000100a00 */
[----:B------:R-:W-:Y:S04]  /*2240*/  STL.64 [R1+0x108], R10 ;  /* 0x0001080a01007387 */ /* 0x000fe80000100a00 */
[----:B------:R-:W-:Y:S04]  /*2250*/  STL.64 [R1+0x110], R12 ;  /* 0x0001100c01007387 */ /* 0x000fe80000100a00 */
[----:B------:R-:W-:Y:S04]  /*2260*/  STL.64 [R1+0x118], R14 ;  /* 0x0001180e01007387 */ /* 0x000fe80000100a00 */
[----:B------:R-:W-:Y:S04]  /*2270*/  STL.64 [R1+0x120], R16 ;  /* 0x0001201001007387 */ /* 0x000fe80000100a00 */
[----:B------:R-:W-:Y:S01]  /*2280*/  STL.64 [R1+0x128], R18 ;  /* 0x0001281201007387 */ /* 0x000fe20000100a00 */
[----:B------:R-:W-:-:S03]  /*2290*/  IMAD.MOV.U32 R125, RZ, RZ, R27 ;  /* 0x000000ffff7d7224 */ /* 0x000fc600078e001b */
[----:B------:R-:W-:Y:S01]  /*22a0*/  STL.64 [R1+0x130], R20 ;  /* 0x0001301401007387 */ /* 0x000fe20000100a00 */
[----:B------:R-:W-:-:S03]  /*22b0*/  IMAD.MOV.U32 R124, RZ, RZ, R28 ;  /* 0x000000ffff7c7224 */ /* 0x000fc600078e001c */
[----:B------:R-:W-:Y:S01]  /*22c0*/  STL.64 [R1+0x138], R22 ;  /* 0x0001381601007387 */ /* 0x000fe20000100a00 */
[----:B------:R-:W-:Y:S02]  /*22d0*/  IMAD.MOV.U32 R123, RZ, RZ, R29 ;  /* 0x000000ffff7b7224 */ /* 0x000fe400078e001d */
[----:B------:R-:W-:Y:S01]  /*22e0*/  IMAD.MOV.U32 R122, RZ, RZ, R30 ;  /* 0x000000ffff7a7224 */ /* 0x000fe200078e001e */
[----:B------:R-:W-:Y:S01]  /*22f0*/  STL.64 [R1+0x140], R24 ;  /* 0x0001401801007387 */ /* 0x000fe20000100a00 */
[----:B------:R-:W-:Y:S02]  /*2300*/  IMAD.MOV.U32 R121, RZ, RZ, R31 ;  /* 0x000000ffff797224 */ /* 0x000fe400078e001f */
[----:B------:R-:W-:Y:S01]  /*2310*/  IMAD.MOV.U32 R120, RZ, RZ, R32 ;  /* 0x000000ffff787224 */ /* 0x000fe200078e0020 */
[----:B------:R0:W-:Y:S01]  /*2320*/  STL [R1+0x148], R26 ;  /* 0x0001481a01007387 */ /* 0x0001e20000100800 */
[----:B------:R-:W-:Y:S02]  /*2330*/  IMAD.MOV.U32 R119, RZ, RZ, R33 ;  /* 0x000000ffff777224 */ /* 0x000fe400078e0021 */
[----:B------:R-:W-:-:S02]  /*2340*/  IMAD.MOV.U32 R118, RZ, RZ, R34 ;  /* 0x000000ffff767224 */ /* 0x000fc400078e0022 */
[----:B------:R-:W-:Y:S02]  /*2350*/  IMAD.MOV.U32 R117, RZ, RZ, R35 ;  /* 0x000000ffff757224 */ /* 0x000fe400078e0023 */
[----:B------:R-:W-:Y:S02]  /*2360*/  IMAD.MOV.U32 R116, RZ, RZ, R36 ;  /* 0x000000ffff747224 */ /* 0x000fe400078e0024 */
[----:B------:R-:W-:Y:S02]  /*2370*/  IMAD.MOV.U32 R115, RZ, RZ, R37 ;  /* 0x000000ffff737224 */ /* 0x000fe400078e0025 */
[----:B------:R-:W-:Y:S02]  /*2380*/  IMAD.MOV.U32 R114, RZ, RZ, R38 ;  /* 0x000000ffff727224 */ /* 0x000fe400078e0026 */
        /* <DEDUP_REMOVED lines=33> */
[----:B0-----:R-:W0:Y:S02]  /*25a0*/  LDTM.x64 R8, tmem[UR4+0x80] ;  /* 0x00008004000879ee */ /* 0x001e240008340000 */
[----:B0-----:R-:W-:Y:S04]  /*25b0*/  STL.64 [R1], R8 ;  /* 0x0000000801007387 */ /* 0x001fe80000100a00 */
        /* <DEDUP_REMOVED lines=28> */
[----:B------:R0:W-:Y:S02]  /*2780*/  STL.64 [R1+0xe8], R66 ;  /* 0x0000e84201007387 */ /* 0x0001e40000100a00 */
[----:B0-----:R-:W0:Y:S02]  /*2790*/  LDTM.x64 R4, tmem[UR4+0xc0] ;  /* 0x0000c004000479ee */ /* 0x001e240008340000 */
[----:B------:R-:W-:Y:S01]  /*27a0*/  STL.64 [R1+0xf0], R68 ;  /* 0x0000f04401007387 */ /* 0x000fe20000100a00 */
[----:B------:R-:W-:Y:S01]  /*27b0*/  NOP ;  /* 0x0000000000007918 */ /* 0x000fe20000000000 */
[----:B------:R-:W1:Y:S02]  /*27c0*/  LDCU.64 UR4, c[0x0][0x390] ;  /* 0x00007200ff0477ac */ /* 0x000e640008000a00 */
[----:B------:R2:W-:Y:S04]  /*27d0*/  STL.64 [R1+0xf8], R70 ;  /* 0x0000f84601007387 */ /* 0x0005e80000100a00 */
[----:B--2---:R-:W2:Y:S04]  /*27e0*/  LDL.LU.64 R70, [R1+0x5b0] ;  /* 0x0005b00001467983 */ /* 0x004ea80000300a00 */
[----:B------:R-:W2:Y:S04]  /*27f0*/  LDL.LU.64 R68, [R1+0x5a8] ;  /* 0x0005a80001447983 */ /* 0x000ea80000300a00 */
[----:B0-----:R-:W-:Y:S04]  /*2800*/  STL.64 [R1+0x470], R66 ;  /* 0x0004704201007387 */ /* 0x001fe80000100a00 */
        /* <DEDUP_REMOVED lines=30> */
[----:B------:R0:W-:Y:S04]  /*29f0*/  STL.64 [R1+0x378], R4 ;  /* 0x0003780401007387 */ /* 0x0001e80000100a00 */
[----:B0-----:R-:W3:Y:S04]  /*2a00*/  LDL.LU R4, [R1+0x190] ;  /* 0x0001900001047983 */ /* 0x001ee80000300800 */
[----:B------:R-:W3:Y:S04]  /*2a10*/  LDL.LU R5, [R1+0x194] ;  /* 0x0001940001057983 */ /* 0x000ee80000300800 */
[----:B------:R-:W3:Y:S04]  /*2a20*/  LDL.LU R6, [R1+0x198] ;  /* 0x0001980001067983 */ /* 0x000ee80000300800 */
[----:B------:R-:W3:Y:S04]  /*2a30*/  LDL.LU R7, [R1+0x19c] ;  /* 0x00019c0001077983 */ /* 0x000ee80000300800 */
[----:B------:R-:W4:Y:S04]  /*2a40*/  LDL.LU R8, [R1+0x1a0] ;  /* 0x0001a00001087983 */ /* 0x000f280000300800 */
[----:B------:R-:W4:Y:S04]  /*2a50*/  LDL.LU R9, [R1+0x1a4] ;  /* 0x0001a40001097983 */ /* 0x000f280000300800 */
[----:B------:R-:W4:Y:S04]  /*2a60*/  LDL.LU R10, [R1+0x1a8] ;  /* 0x0001a800010a7983 */ /* 0x000f280000300800 */
[----:B------:R-:W4:Y:S04]  /*2a70*/  LDL.LU R11, [R1+0x1ac] ;  /* 0x0001ac00010b7983 */ /* 0x000f280000300800 */
[----:B------:R-:W5:Y:S04]  /*2a80*/  LDL.LU R12, [R1+0x1b0] ;  /* 0x0001b000010c7983 */ /* 0x000f680000300800 */
        /* <DEDUP_REMOVED lines=39> */
[----:B------:R-:W5:Y:S01]  /*2d00*/  LDL.LU R52, [R1+0x250] ;  /* 0x0002500001347983 */ /* 0x000f620000300800 */
[----:B--2---:R-:W-:-:S02]  /*2d10*/  IMAD.MOV.U32 R54, RZ, RZ, R68 ;  /* 0x000000ffff367224 */ /* 0x004fc400078e0044 */
[----:B------:R-:W-:Y:S01]  /*2d20*/  IMAD.MOV.U32 R55, RZ, RZ, R3 ;  /* 0x000000ffff377224 */ /* 0x000fe200078e0003 */
[----:B------:R-:W0:Y:S01]  /*2d30*/  S2R R68, SR_TID.X ;  /* 0x0000000000447919 */ /* 0x000e220000002100 */
[----:B------:R-:W-:Y:S01]  /*2d40*/  IMAD.MOV.U32 R53, RZ, RZ, R69 ;  /* 0x000000ffff357224 */ /* 0x000fe200078e0045 */
[----:B------:R-:W2:Y:S01]  /*2d50*/  S2R R3, SR_TID.X ;  /* 0x0000000000037919 */ /* 0x000ea20000002100 */
[----:B------:R-:W1:Y:S01]  /*2d60*/  S2R R69, SR_TID.X ;  /* 0x0000000000457919 */ /* 0x000e620000002100 */
[----:B------:R-:W-:Y:S01]  /*2d70*/  IMAD.MOV.U32 R61, RZ, RZ, R76 ;  /* 0x000000ffff3d7224 */ /* 0x000fe200078e004c */
[C---:B------:R-:W-:Y:S01]  /*2d80*/  LOP3.LUT R76, R2.reuse, 0x10, RZ, 0x3c, !PT ;  /* 0x00000010024c7812 */ /* 0x040fe200078e3cff */
        /* <DEDUP_REMOVED lines=11> */
[----:B------:R-:W-:Y:S01]  /*2e40*/  LOP3.LUT R70, R2, 0x70, RZ, 0x3c, !PT ;  /* 0x0000007002467812 */ /* 0x000fe200078e3cff */
[----:B------:R-:W-:Y:S01]  /*2e50*/  IMAD.MOV.U32 R56, RZ, RZ, R0 ;  /* 0x000000ffff387224 */ /* 0x000fe200078e0000 */
[----:B0-----:R-:W-:-:S02]  /*2e60*/  LOP3.LUT R68, R68, 0xe0, RZ, 0xc0, !PT ;  /* 0x000000e044447812 */ /* 0x001fc400078ec0ff */
[----:B--2---:R-:W-:-:S03]  /*2e70*/  LOP3.LUT R3, R3, 0x1f, RZ, 0xc0, !PT ;  /* 0x0000001f03037812 */ /* 0x004fc600078ec0ff */
[----:B------:R-:W-:Y:S01]  /*2e80*/  IMAD.SHL.U32 R68, R68, 0x80, RZ ;  /* 0x0000008044447824 */ /* 0x000fe200078e00ff */
[----:B-1----:R-:W-:Y:S01]  /*2e90*/  LOP3.LUT R69, R69, 0xe0, RZ, 0xc0, !PT ;  /* 0x000000e045457812 */ /* 0x002fe200078ec0ff */
[----:B------:R-:W-:-:S03]  /*2ea0*/  IMAD.SHL.U32 R0, R3, 0x10, RZ ;  /* 0x0000001003007824 */ /* 0x000fc600078e00ff */
[----:B------:R-:W-:-:S04]  /*2eb0*/  SHF.R.U32.HI R69, RZ, 0x1, R69 ;  /* 0x00000001ff457819 */ /* 0x000fc80000011645 */
[----:B------:R-:W-:Y:S01]  /*2ec0*/  LOP3.LUT R0, R69, R68, R0, 0x1e, !PT ;  /* 0x0000004445007212 */ /* 0x000fe200078e1e00 */
[----:B---3--:R-:W-:Y:S04]  /*2ed0*/  STS.128 [R2+UR7], R4 ;  /* 0x0000000402007988 */ /* 0x008fe80008000c07 */
[----:B----4-:R-:W-:Y:S04]  /*2ee0*/  STS.128 [R76+UR7], R8 ;  /* 0x000000084c007988 */ /* 0x010fe80008000c07 */
[----:B-----5:R-:W-:Y:S04]  /*2ef0*/  STS.128 [R75+UR7], R12 ;  /* 0x0000000c4b007988 */ /* 0x020fe80008000c07 */
[----:B------:R-:W-:Y:S04]  /*2f00*/  STS.128 [R74+UR7], R16 ;  /* 0x000000104a007988 */ /* 0x000fe80008000c07 */
[----:B------:R-:W-:Y:S04]  /*2f10*/  STS.128 [R73+UR7], R20 ;  /* 0x0000001449007988 */ /* 0x000fe80008000c07 */
[----:B------:R-:W-:Y:S04]  /*2f20*/  STS.128 [R72+UR7], R24 ;  /* 0x0000001848007988 */ /* 0x000fe80008000c07 */
[----:B------:R-:W-:Y:S04]  /*2f30*/  STS.128 [R71+UR7], R28 ;  /* 0x0000001c47007988 */ /* 0x000fe80008000c07 */
[----:B------:R-:W-:Y:S01]  /*2f40*/  STS.128 [R70+UR7], R32 ;  /* 0x0000002046007988 */ /* 0x000fe20008000c07 */
[----:B------:R-:W-:Y:S06]  /*2f50*/  BAR.SYNC.DEFER_BLOCKING 0x0 ;  /* 0x0000000000007b1d */ /* 0x000fec0000010000 */
[----:B------:R-:W0:Y:S01]  /*2f60*/  LDSM.16.M88.4 R4, [R0+UR7] ;  /* 0x000000070004783b */ /* 0x000e220008000200 */
[----:B------:R-:W-:-:S02]  /*2f70*/  IMAD.MOV.U32 R57, RZ, RZ, R113 ;  /* 0x000000ffff397224 */ /* 0x000fc400078e0071 */
[----:B------:R-:W-:Y:S01]  /*2f80*/  IMAD.MOV.U32 R59, RZ, RZ, R108 ;  /* 0x000000ffff3b7224 */ /* 0x000fe200078e006c */
[----:B------:R-:W-:Y:S04]  /*2f90*/  LDSM.16.M88.4 R12, [R0+UR7+0x400] ;  /* 0x00040007000c783b */ /* 0x000fe80008000200 */
[----:B------:R-:W-:Y:S01]  /*2fa0*/  LDSM.16.M88.4 R8, [R0+UR7+0x600] ;  /* 0x000600070008783b */ /* 0x000fe20008000200 */
[----:B0-----:R-:W-:-:S03]  /*2fb0*/  IMAD.MOV.U32 R113, RZ, RZ, R4 ;  /* 0x000000ffff717224 */ /* 0x001fc600078e0004 */
[----:B------:R-:W-:Y:S01]  /*2fc0*/  STL.64 [R1+0x290], R6 ;  /* 0x0002900601007387 */ /* 0x000fe20000100a00 */
[----:B------:R-:W-:-:S03]  /*2fd0*/  IMAD.MOV.U32 R108, RZ, RZ, R5 ;  /* 0x000000ffff6c7224 */ /* 0x000fc600078e0005 */
[----:B------:R-:W0:Y:S04]  /*2fe0*/  LDSM.16.M88.4 R4, [R0+UR7+0x200] ;  /* 0x000200070004783b */ /* 0x000e280008000200 */
[----:B0-----:R-:W-:Y:S04]  /*2ff0*/  STL.64 [R1+0x298], R4 ;  /* 0x0002980401007387 */ /* 0x001fe80000100a00 */
[----:B------:R-:W-:Y:S04]  /*3000*/  STL.64 [R1+0x2a0], R6 ;  /* 0x0002a00601007387 */ /* 0x000fe80000100a00 */
[----:B------:R-:W0:Y:S04]  /*3010*/  LDSM.16.M88.4 R4, [R0+UR7+0x800] ;  /* 0x000800070004783b */ /* 0x000e280008000200 */
[----:B------:R-:W-:Y:S04]  /*3020*/  STL.64 [R1+0x2a8], R12 ;  /* 0x0002a80c01007387 */ /* 0x000fe80000100a00 */
[----:B------:R-:W-:Y:S04]  /*3030*/  STL.64 [R1+0x2b0], R14 ;  /* 0x0002b00e01007387 */ /* 0x000fe80000100a00 */
[----:B------:R-:W-:Y:S04]  /*3040*/  STL.64 [R1+0x2b8], R8 ;  /* 0x0002b80801007387 */ /* 0x000fe80000100a00 */
[----:B------:R-:W-:Y:S04]  /*3050*/  STL.64 [R1+0x2c0], R10 ;  /* 0x0002c00a01007387 */ /* 0x000fe80000100a00 */
[----:B------:R-:W1:Y:S04]  /*3060*/  LDSM.16.M88.4 R12, [R0+UR7+0xa00] ;  /* 0x000a0007000c783b */ /* 0x000e680008000200 */
[----:B------:R-:W2:Y:S04]  /*3070*/  LDSM.16.M88.4 R8, [R0+UR7+0xc00] ;  /* 0x000c00070008783b */ /* 0x000ea80008000200 */
[----:B0-----:R-:W-:Y:S04]  /*3080*/  STL.64 [R1+0x2c8], R4 ;  /* 0x0002c80401007387 */ /* 0x001fe80000100a00 */
[----:B------:R-:W-:Y:S04]  /*3090*/  STL.64 [R1+0x2d0], R6 ;  /* 0x0002d00601007387 */ /* 0x000fe80000100a00 */
[----:B------:R-:W0:Y:S01]  /*30a0*/  LDSM.16.M88.4 R4, [R0+UR7+0xe00] ;  /* 0x000e00070004783b */ /* 0x000e220008000200 */
[----:B------:R-:W-:Y:S01]  /*30b0*/  BAR.SYNC.DEFER_BLOCKING 0x0 ;  /* 0x0000000000007b1d */ /* 0x000fe20000010000 */
[----:B------:R-:W-:-:S02]  /*30c0*/  IMAD.MOV.U32 R58, RZ, RZ, R112 ;  /* 0x000000ffff3a7224 */ /* 0x000fc400078e0070 */
[----:B------:R-:W-:-:S03]  /*30d0*/  IMAD.MOV.U32 R60, RZ, RZ, R107 ;  /* 0x000000ffff3c7224 */ /* 0x000fc600078e006b */
[----:B------:R-:W-:Y:S04]  /*30e0*/  STS.128 [R2+UR7], R36 ;  /* 0x0000002402007988 */ /* 0x000fe80008000c07 */
[----:B------:R-:W-:Y:S04]  /*30f0*/  STS.128 [R76+UR7], R40 ;  /* 0x000000284c007988 */ /* 0x000fe80008000c07 */
[----:B------:R-:W-:Y:S04]  /*3100*/  STS.128 [R75+UR7], R44 ;  /* 0x0000002c4b007988 */ /* 0x000fe80008000c07 */
[----:B------:R-:W-:Y:S04]  /*3110*/  STS.128 [R74+UR7], R48 ;  /* 0x000000304a007988 */ /* 0x000fe80008000c07 */
[----:B------:R-:W-:Y:S04]  /*3120*/  STS.128 [R73+UR7], R52 ;  /* 0x0000003449007988 */ /* 0x000fe80008000c07 */
[----:B------:R-:W-:Y:S04]  /*3130*/  STS.128 [R72+UR7], R56 ;  /* 0x0000003848007988 */ /* 0x000fe80008000c07 */
[----:B------:R-:W-:Y:S04]  /*3140*/  STS.128 [R71+UR7], R60 ;  /* 0x0000003c47007988 */ /* 0x000fe80008000c07 */
[----:B------:R-:W-:Y:S04]  /*3150*/  STS.128 [R70+UR7], R64 ;  /* 0x0000004046007988 */ /* 0x000fe80008000c07 */
[----:B-1----:R-:W-:Y:S04]  /*3160*/  STL.64 [R1+0x2f8], R12 ;  /* 0x0002f80c01007387 */ /* 0x002fe80000100a00 */
[----:B------:R-:W-:Y:S01]  /*3170*/  STL.64 [R1+0x300], R14 ;  /* 0x0003000e01007387 */ /* 0x000fe20000100a00 */
[----:B------:R-:W-:Y:S06]  /*3180*/  BAR.SYNC.DEFER_BLOCKING 0x0 ;  /* 0x0000000000007b1d */ /* 0x000fec0000010000 */
[----:B--2---:R-:W-:Y:S04]  /*3190*/  STL.64 [R1+0x2e8], R8 ;  /* 0x0002e80801007387 */ /* 0x004fe80000100a00 */
[----:B------:R-:W-:Y:S04]  /*31a0*/  STL.64 [R1+0x2f0], R10 ;  /* 0x0002f00a01007387 */ /* 0x000fe80000100a00 */
[----:B0-----:R-:W-:Y:S04]  /*31b0*/  STL.64 [R1+0x2d8], R4 ;  /* 0x0002d80401007387 */ /* 0x001fe80000100a00 */
[----:B------:R-:W-:Y:S04]  /*31c0*/  STL.64 [R1+0x2e0], R6 ;  /* 0x0002e00601007387 */ /* 0x000fe80000100a00 */
[----:B------:R-:W0:Y:S04]  /*31d0*/  LDSM.16.M88.4 R4, [R0+UR7] ;  /* 0x000000070004783b */ /* 0x000e280008000200 */
[----:B------:R-:W1:Y:S04]  /*31e0*/  LDSM.16.M88.4 R8, [R0+UR7+0x200] ;  /* 0x000200070008783b */ /* 0x000e680008000200 */
[----:B------:R-:W-:Y:S01]  /*31f0*/  LDSM.16.M88.4 R12, [R0+UR7+0x600] ;  /* 0x00060007000c783b */ /* 0x000fe20008000200 */
[----:B0-----:R-:W-:-:S03]  /*3200*/  IMAD.MOV.U32 R112, RZ, RZ, R4 ;  /* 0x000000ffff707224 */ /* 0x001fc600078e0004 */
[----:B------:R-:W-:Y:S01]  /*3210*/  STL.64 [R1+0x218], R6 ;  /* 0x0002180601007387 */ /* 0x000fe20000100a00 */
[----:B------:R-:W-:-:S03]  /*3220*/  IMAD.MOV.U32 R107, RZ, RZ, R5 ;  /* 0x000000ffff6b7224 */ /* 0x000fc600078e0005 */
[----:B------:R-:W0:Y:S04]  /*3230*/  LDSM.16.M88.4 R4, [R0+UR7+0x400] ;  /* 0x000400070004783b */ /* 0x000e280008000200 */
[----:B-1----:R-:W-:Y:S04]  /*3240*/  STL.64 [R1+0x220], R8 ;  /* 0x0002200801007387 */ /* 0x002fe80000100a00 */
[----:B------:R-:W-:Y:S04]  /*3250*/  STL.64 [R1+0x228], R10 ;  /* 0x0002280a01007387 */ /* 0x000fe80000100a00 */
[----:B------:R-:W1:Y:S04]  /*3260*/  LDSM.16.M88.4 R8, [R0+UR7+0x800] ;  /* 0x000800070008783b */ /* 0x000e680008000200 */
[----:B0-----:R-:W-:Y:S04]  /*3270*/  STL.64 [R1+0x230], R4 ;  /* 0x0002300401007387 */ /* 0x001fe80000100a00 */
[----:B------:R-:W-:Y:S04]  /*3280*/  STL.64 [R1+0x238], R6 ;  /* 0x0002380601007387 */ /* 0x000fe80000100a00 */
[----:B------:R-:W0:Y:S04]  /*3290*/  LDSM.16.M88.4 R4, [R0+UR7+0xa00] ;  /* 0x000a00070004783b */ /* 0x000e280008000200 */
[----:B------:R-:W-:Y:S04]  /*32a0*/  STL.64 [R1+0x240], R12 ;  /* 0x0002400c01007387 */ /* 0x000fe80000100a00 */
[----:B------:R-:W-:Y:S04]  /*32b0*/  STL.64 [R1+0x248], R14 ;  /* 0x0002480e01007387 */ /* 0x000fe80000100a00 */
[----:B------:R-:W2:Y:S04]  /*32c0*/  LDSM.16.M88.4 R12, [R0+UR7+0xc00] ;  /* 0x000c0007000c783b */ /* 0x000ea80008000200 */
[----:B-1----:R-:W-:Y:S04]  /*32d0*/  STL.64 [R1+0x250], R8 ;  /* 0x0002500801007387 */ /* 0x002fe80000100a00 */
[----:B------:R-:W-:Y:S04]  /*32e0*/  STL.64 [R1+0x258], R10 ;  /* 0x0002580a01007387 */ /* 0x000fe80000100a00 */
[----:B------:R-:W1:Y:S04]  /*32f0*/  LDSM.16.M88.4 R8, [R0+UR7+0xe00] ;  /* 0x000e00070008783b */ /* 0x000e680008000200 */
[----:B0-----:R0:W-:Y:S04]  /*3300*/  STL.64 [R1+0x280], R4 ;  /* 0x0002800401007387 */ /* 0x0011e80000100a00 */
[----:B------:R3:W-:Y:S04]  /*3310*/  STL.64 [R1+0x288], R6 ;  /* 0x0002880601007387 */ /* 0x0007e80000100a00 */
[----:B0-----:R-:W4:Y:S04]  /*3320*/  LDL.LU R4, [R1] ;  /* 0x0000000001047983 */ /* 0x001f280000300800 */
[----:B--2---:R-:W-:Y:S04]  /*3330*/  STL.64 [R1+0x270], R12 ;  /* 0x0002700c01007387 */ /* 0x004fe80000100a00 */
[----:B------:R-:W-:Y:S04]  /*3340*/  STL.64 [R1+0x278], R14 ;  /* 0x0002780e01007387 */ /* 0x000fe80000100a00 */
[----:B-1----:R0:W-:Y:S04]  /*3350*/  STL.64 [R1+0x260], R8 ;  /* 0x0002600801007387 */ /* 0x0021e80000100a00 */
[----:B------:R1:W-:Y:S04]  /*3360*/  STL.64 [R1+0x268], R10 ;  /* 0x0002680a01007387 */ /* 0x0003e80000100a00 */
[----:B------:R-:W4:Y:S04]  /*3370*/  LDL.LU R5, [R1+0x4] ;  /* 0x0000040001057983 */ /* 0x000f280000300800 */
[----:B---3--:R-:W2:Y:S04]  /*3380*/  LDL.LU R6, [R1+0x8] ;  /* 0x0000080001067983 */ /* 0x008ea80000300800 */
[----:B------:R-:W2:Y:S04]  /*3390*/  LDL.LU R7, [R1+0xc] ;  /* 0x00000c0001077983 */ /* 0x000ea80000300800 */
[----:B0-----:R-:W3:Y:S04]  /*33a0*/  LDL.LU R8, [R1+0x10] ;  /* 0x0000100001087983 */ /* 0x001ee80000300800 */
[----:B------:R-:W3:Y:S04]  /*33b0*/  LDL.LU R9, [R1+0x14] ;  /* 0x0000140001097983 */ /* 0x000ee80000300800 */
[----:B-1----:R-:W5:Y:S04]  /*33c0*/  LDL.LU R10, [R1+0x18] ;  /* 0x00001800010a7983 */ /* 0x002f680000300800 */
[----:B------:R-:W5:Y:S04]  /*33d0*/  LDL.LU R11, [R1+0x1c] ;  /* 0x00001c00010b7983 */ /* 0x000f680000300800 */
        /* <DEDUP_REMOVED lines=55> */
[----:B------:R-:W2:Y:S01]  /*3750*/  LDL.LU R67, [R1+0xfc] ;  /* 0x0000fc0001437983 */ /* 0x000ea20000300800 */
[----:B------:R-:W-:Y:S06]  /*3760*/  BAR.SYNC.DEFER_BLOCKING 0x0 ;  /* 0x0000000000007b1d */ /* 0x000fec0000010000 */
[----:B--2---:R-:W-:Y:S04]  /*3770*/  STL.64 [R1+0x570], R66 ;  /* 0x0005704201007387 */ /* 0x004fe80000100a00 */
        /* <DEDUP_REMOVED lines=27> */
[----:B-----5:R-:W-:Y:S04]  /*3930*/  STL.64 [R1+0x490], R10 ;  /* 0x0004900a01007387 */ /* 0x020fe80000100a00 */
[----:B---3--:R-:W-:Y:S04]  /*3940*/  STL.64 [R1+0x488], R8 ;  /* 0x0004880801007387 */ /* 0x008fe80000100a00 */
[----:B------:R-:W-:Y:S04]  /*3950*/  STL.64 [R1+0x480], R6 ;  /* 0x0004800601007387 */ /* 0x000fe80000100a00 */
[----:B----4-:R0:W-:Y:S04]  /*3960*/  STL.64 [R1+0x478], R4 ;  /* 0x0004780401007387 */ /* 0x0101e80000100a00 */
[----:B0-----:R-:W2:Y:S04]  /*3970*/  LDL.LU R4, [R1+0x100] ;  /* 0x0001000001047983 */ /* 0x001ea80000300800 */
[----:B------:R-:W2:Y:S04]  /*3980*/  LDL.LU R5, [R1+0x104] ;  /* 0x0001040001057983 */ /* 0x000ea80000300800 */
[----:B------:R-:W2:Y:S04]  /*3990*/  LDL.LU R6, [R1+0x108] ;  /* 0x0001080001067983 */ /* 0x000ea80000300800 */
[----:B------:R-:W2:Y:S04]  /*39a0*/  LDL.LU R7, [R1+0x10c] ;  /* 0x00010c0001077983 */ /* 0x000ea80000300800 */
[----:B------:R-:W3:Y:S04]  /*39b0*/  LDL.LU R8, [R1+0x110] ;  /* 0x0001100001087983 */ /* 0x000ee80000300800 */
        /* <DEDUP_REMOVED lines=13> */
[----:B------:R-:W5:Y:S01]  /*3a90*/  LDL.LU R22, [R1+0x148] ;  /* 0x0001480001167983 */ /* 0x000f620000300800 */
[----:B------:R-:W-:-:S02]  /*3aa0*/  IMAD.MOV.U32 R23, RZ, RZ, R125 ;  /* 0x000000ffff177224 */ /* 0x000fc400078e007d */
[----:B------:R-:W-:Y:S01]  /*3ab0*/  IMAD.MOV.U32 R24, RZ, RZ, R124 ;  /* 0x000000ffff187224 */ /* 0x000fe200078e007c */
[----:B------:R-:W5:Y:S01]  /*3ac0*/  LDL.LU R125, [R1+0x5a4] ;  /* 0x0005a400017d7983 */ /* 0x000f620000300800 */
[----:B------:R-:W-:Y:S02]  /*3ad0*/  IMAD.MOV.U32 R25, RZ, RZ, R123 ;  /* 0x000000ffff197224 */ /* 0x000fe400078e007b */
[----:B------:R-:W-:Y:S01]  /*3ae0*/  IMAD.MOV.U32 R26, RZ, RZ, R122 ;  /* 0x000000ffff1a7224 */ /* 0x000fe200078e007a */
[----:B------:R-:W5:Y:S01]  /*3af0*/  LDL.LU R124, [R1+0x5a0] ;  /* 0x0005a000017c7983 */ /* 0x000f620000300800 */
[----:B------:R-:W-:Y:S02]  /*3b00*/  IMAD.MOV.U32 R27, RZ, RZ, R121 ;  /* 0x000000ffff1b7224 */ /* 0x000fe400078e0079 */
[----:B------:R-:W-:Y:S01]  /*3b10*/  IMAD.MOV.U32 R28, RZ, RZ, R120 ;  /* 0x000000ffff1c7224 */ /* 0x000fe200078e0078 */
        /* <DEDUP_REMOVED lines=16> */
[----:B------:R-:W-:-:S03]  /*3c20*/  IMAD.MOV.U32 R64, RZ, RZ, R80 ;  /* 0x000000ffff407224 */ /* 0x000fc600078e0050 */
[----:B------:R-:W5:Y:S04]  /*3c30*/  LDL.LU R117, [R1+0x584] ;  /* 0x0005840001757983 */ /* 0x000f680000300800 */
[----:B------:R-:W5:Y:S04]  /*3c40*/  LDL.LU R116, [R1+0x580] ;  /* 0x0005800001747983 */ /* 0x000f680000300800 */
[----:B------:R-:W5:Y:S04]  /*3c50*/  LDL.LU R115, [R1+0x57c] ;  /* 0x00057c0001737983 */ /* 0x000f680000300800 */
[----:B------:R-:W5:Y:S01]  /*3c60*/  LDL.LU R114, [R1+0x578] ;  /* 0x0005780001727983 */ /* 0x000f620000300800 */
        /* <DEDUP_REMOVED lines=20> */
[----:B------:R-:W-:Y:S01]  /*3db0*/  IMAD.MOV.U32 R56, RZ, RZ, R88 ;  /* 0x000000ffff387224 */ /* 0x000fe200078e0058 */
[----:B--2---:R-:W-:Y:S04]  /*3dc0*/  STS.128 [R2+UR7], R4 ;  /* 0x0000000402007988 */ /* 0x004fe80008000c07 */
[----:B---3--:R-:W-:Y:S04]  /*3dd0*/  STS.128 [R76+UR7], R8 ;  /* 0x000000084c007988 */ /* 0x008fe80008000c07 */
[----:B----4-:R-:W-:Y:S04]  /*3de0*/  STS.128 [R75+UR7], R12 ;  /* 0x0000000c4b007988 */ /* 0x010fe80008000c07 */
[----:B-----5:R-:W-:Y:S04]  /*3df0*/  STS.128 [R74+UR7], R16 ;  /* 0x000000104a007988 */ /* 0x020fe80008000c07 */
[----:B------:R-:W-:Y:S04]  /*3e00*/  STS.128 [R73+UR7], R20 ;  /* 0x0000001449007988 */ /* 0x000fe80008000c07 */
[----:B------:R-:W-:Y:S04]  /*3e10*/  STS.128 [R72+UR7], R24 ;  /* 0x0000001848007988 */ /* 0x000fe80008000c07 */
[----:B------:R-:W-:Y:S04]  /*3e20*/  STS.128 [R71+UR7], R28 ;  /* 0x0000001c47007988 */ /* 0x000fe80008000c07 */
[----:B------:R-:W-:Y:S01]  /*3e30*/  STS.128 [R70+UR7], R32 ;  /* 0x0000002046007988 */ /* 0x000fe20008000c07 */
[----:B------:R-:W-:Y:S06]  /*3e40*/  BAR.SYNC.DEFER_BLOCKING 0x0 ;  /* 0x0000000000007b1d */ /* 0x000fec0000010000 */
[----:B------:R-:W0:Y:S04]  /*3e50*/  LDSM.16.M88.4 R80, [R0+UR7] ;  /* 0x000000070050783b */ /* 0x000e280008000200 */
[----:B------:R-:W1:Y:S04]  /*3e60*/  LDSM.16.M88.4 R4, [R0+UR7+0x200] ;  /* 0x000200070004783b */ /* 0x000e680008000200 */
[----:B------:R-:W2:Y:S04]  /*3e70*/  LDSM.16.M88.4 R12, [R0+UR7+0x400] ;  /* 0x00040007000c783b */ /* 0x000ea80008000200 */
[----:B------:R-:W3:Y:S04]  /*3e80*/  LDSM.16.M88.4 R8, [R0+UR7+0x600] ;  /* 0x000600070008783b */ /* 0x000ee80008000200 */
[----:B0-----:R-:W-:Y:S04]  /*3e90*/  STL.64 [R1+0x198], R82 ;  /* 0x0001985201007387 */ /* 0x001fe80000100a00 */
[----:B-1----:R-:W-:Y:S04]  /*3ea0*/  STL.64 [R1+0x1a0], R4 ;  /* 0x0001a00401007387 */ /* 0x002fe80000100a00 */
[----:B------:R-:W-:Y:S04]  /*3eb0*/  STL.64 [R1+0x1a8], R6 ;  /* 0x0001a80601007387 */ /* 0x000fe80000100a00 */
[----:B------:R-:W0:Y:S04]  /*3ec0*/  LDSM.16.M88.4 R4, [R0+UR7+0x800] ;  /* 0x000800070004783b */ /* 0x000e280008000200 */
[----:B--2---:R-:W-:Y:S04]  /*3ed0*/  STL.64 [R1+0x1b0], R12 ;  /* 0x0001b00c01007387 */ /* 0x004fe80000100a00 */
[----:B------:R-:W-:Y:S04]  /*3ee0*/  STL.64 [R1+0x1b8], R14 ;  /* 0x0001b80e01007387 */ /* 0x000fe80000100a00 */
[----:B------:R-:W1:Y:S04]  /*3ef0*/  LDSM.16.M88.4 R12, [R0+UR7+0xa00] ;  /* 0x000a0007000c783b */ /* 0x000e680008000200 */
[----:B---3--:R-:W-:Y:S04]  /*3f00*/  STL.64 [R1+0x1c0], R8 ;  /* 0x0001c00801007387 */ /* 0x008fe80000100a00 */
[----:B------:R-:W-:Y:S04]  /*3f10*/  STL.64 [R1+0x1c8], R10 ;  /* 0x0001c80a01007387 */ /* 0x000fe80000100a00 */
[----:B------:R-:W2:Y:S04]  /*3f20*/  LDSM.16.M88.4 R8, [R0+UR7+0xc00] ;  /* 0x000c00070008783b */ /* 0x000ea80008000200 */
[----:B0-----:R-:W-:Y:S04]  /*3f30*/  STL.64 [R1+0x200], R4 ;  /* 0x0002000401007387 */ /* 0x001fe80000100a00 */
[----:B------:R-:W-:Y:S04]  /*3f40*/  STL.64 [R1+0x208], R6 ;  /* 0x0002080601007387 */ /* 0x000fe80000100a00 */
[----:B------:R-:W0:Y:S01]  /*3f50*/  LDSM.16.M88.4 R4, [R0+UR7+0xe00] ;  /* 0x000e00070004783b */ /* 0x000e220008000200 */
[----:B------:R-:W-:Y:S01]  /*3f60*/  BAR.SYNC.DEFER_BLOCKING 0x0 ;  /* 0x0000000000007b1d */ /* 0x000fe20000010000 */
[----:B------:R-:W-:-:S02]  /*3f70*/  IMAD.MOV.U32 R57, RZ, RZ, R87 ;  /* 0x000000ffff397224 */ /* 0x000fc400078e0057 */
[----:B------:R-:W-:Y:S02]  /*3f80*/  IMAD.MOV.U32 R58, RZ, RZ, R86 ;  /* 0x000000ffff3a7224 */ /* 0x000fe400078e0056 */
[----:B------:R-:W-:Y:S02]  /*3f90*/  IMAD.MOV.U32 R59, RZ, RZ, R85 ;  /* 0x000000ffff3b7224 */ /* 0x000fe400078e0055 */
[----:B------:R-:W-:Y:S01]  /*3fa0*/  IMAD.MOV.U32 R60, RZ, RZ, R84 ;  /* 0x000000ffff3c7224 */ /* 0x000fe200078e0054 */
[----:B-1----:R-:W-:Y:S01]  /*3fb0*/  STL.64 [R1+0x1f0], R12 ;  /* 0x0001f00c01007387 */ /* 0x002fe20000100a00 */
[----:B------:R-:W-:Y:S02]  /*3fc0*/  IMAD.MOV.U32 R65, RZ, RZ, R79 ;  /* 0x000000ffff417224 */ /* 0x000fe400078e004f */
[----:B------:R-:W-:Y:S01]  /*3fd0*/  IMAD.MOV.U32 R66, RZ, RZ, R78 ;  /* 0x000000ffff427224 */ /* 0x000fe200078e004e */
[----:B------:R-:W-:Y:S01]  /*3fe0*/  STL.64 [R1+0x1f8], R14 ;  /* 0x0001f80e01007387 */ /* 0x000fe20000100a00 */
[----:B------:R-:W-:-:S03]  /*3ff0*/  IMAD.MOV.U32 R67, RZ, RZ, R77 ;  /* 0x000000ffff437224 */ /* 0x000fc600078e004d */
[----:B--2---:R-:W-:Y:S04]  /*4000*/  STL.64 [R1+0x1e0], R8 ;  /* 0x0001e00801007387 */ /* 0x004fe80000100a00 */
[----:B------:R-:W-:Y:S04]  /*4010*/  STS.128 [R2+UR7], R36 ;  /* 0x0000002402007988 */ /* 0x000fe80008000c07 */
[----:B------:R-:W-:Y:S04]  /*4020*/  STS.128 [R76+UR7], R40 ;  /* 0x000000284c007988 */ /* 0x000fe80008000c07 */
[----:B------:R-:W-:Y:S04]  /*4030*/  STS.128 [R75+UR7], R44 ;  /* 0x0000002c4b007988 */ /* 0x000fe80008000c07 */
[----:B------:R-:W-:Y:S04]  /*4040*/  STS.128 [R74+UR7], R48 ;  /* 0x000000304a007988 */ /* 0x000fe80008000c07 */
[----:B------:R-:W-:Y:S04]  /*4050*/  STS.128 [R73+UR7], R52 ;  /* 0x0000003449007988 */ /* 0x000fe80008000c07 */
[----:B------:R-:W-:Y:S04]  /*4060*/  STL.64 [R1+0x1e8], R10 ;  /* 0x0001e80a01007387 */ /* 0x000fe80000100a00 */
[----:B------:R-:W-:Y:S04]  /*4070*/  STS.128 [R72+UR7], R56 ;  /* 0x0000003848007988 */ /* 0x000fe80008000c07 */
[----:B0-----:R-:W-:Y:S04]  /*4080*/  STL.64 [R1+0x1d0], R4 ;  /* 0x0001d00401007387 */ /* 0x001fe80000100a00 */
[----:B------:R-:W-:Y:S04]  /*4090*/  STS.128 [R71+UR7], R60 ;  /* 0x0000003c47007988 */ /* 0x000fe80008000c07 */
[----:B------:R-:W-:Y:S04]  /*40a0*/  STL.64 [R1+0x1d8], R6 ;  /* 0x0001d80601007387 */ /* 0x000fe80000100a00 */
[----:B------:R0:W-:Y:S01]  /*40b0*/  STS.128 [R70+UR7], R64 ;  /* 0x0000004046007988 */ /* 0x0001e20008000c07 */
[----:B------:R-:W-:Y:S06]  /*40c0*/  BAR.SYNC.DEFER_BLOCKING 0x0 ;  /* 0x0000000000007b1d */ /* 0x000fec0000010000 */
[----:B0-----:R-:W2:Y:S04]  /*40d0*/  LDL.LU.64 R66, [R1+0x570] ;  /* 0x0005700001427983 */ /* 0x001ea80000300a00 */
[----:B------:R-:W2:Y:S04]  /*40e0*/  LDL.LU.64 R64, [R1+0x568] ;  /* 0x0005680001407983 */ /* 0x000ea80000300a00 */
[----:B------:R-:W3:Y:S04]  /*40f0*/  LDL.LU.64 R62, [R1+0x560] ;  /* 0x00056000013e7983 */ /* 0x000ee80000300a00 */
[----:B------:R-:W3:Y:S04]  /*4100*/  LDL.LU.64 R60, [R1+0x558] ;  /* 0x00055800013c7983 */ /* 0x000ee80000300a00 */
[----:B------:R-:W4:Y:S04]  /*4110*/  LDL.LU.64 R58, [R1+0x550] ;  /* 0x00055000013a7983 */ /* 0x000f280000300a00 */
[----:B------:R-:W4:Y:S04]  /*4120*/  LDL.LU.64 R56, [R1+0x548] ;  /* 0x0005480001387983 */ /* 0x000f280000300a00 */
[----:B------:R-:W5:Y:S04]  /*4130*/  LDL.LU.64 R54, [R1+0x540] ;  /* 0x0005400001367983 */ /* 0x000f680000300a00 */
[----:B------:R-:W5:Y:S04]  /*4140*/  LDL.LU.64 R52, [R1+0x538] ;  /* 0x0005380001347983 */ /* 0x000f680000300a00 */
[----:B------:R-:W2:Y:S04]  /*4150*/  LDL.LU.64 R50, [R1+0x530] ;  /* 0x0005300001327983 */ /* 0x000ea80000300a00 */
        /* <DEDUP_REMOVED lines=22> */
[----:B------:R-:W2:Y:S01]  /*42c0*/  LDL.LU.64 R4, [R1+0x478] ;  /* 0x0004780001047983 */ /* 0x000ea20000300a00 */
[----:B------:R-:W-:-:S02]  /*42d0*/  IMAD.MOV.U32 R111, RZ, RZ, R80 ;  /* 0x000000ffff6f7224 */ /* 0x000fc400078e0050 */
[----:B------:R-:W-:Y:S01]  /*42e0*/  IMAD.MOV.U32 R106, RZ, RZ, R81 ;  /* 0x000000ffff6a7224 */ /* 0x000fe200078e0051 */
[----:B------:R-:W-:Y:S04]  /*42f0*/  LDSM.16.M88.4 R88, [R0+UR7+0x400] ;  /* 0x000400070058783b */ /* 0x000fe80008000200 */
[----:B------:R-:W0:Y:S04]  /*4300*/  LDSM.16.M88.4 R80, [R0+UR7] ;  /* 0x000000070050783b */ /* 0x000e280008000200 */
        /* <DEDUP_REMOVED lines=13> */
[----:B------:R-:W1:Y:S04]  /*43e0*/  LDSM.16.M88.4 R84, [R0+UR7+0xc00] ;  /* 0x000c00070054783b */ /* 0x000e680008000200 */
[----:B0-----:R-:W-:Y:S04]  /*43f0*/  STL.64 [R1+0x180], R80 ;  /* 0x0001805001007387 */ /* 0x001fe80000100a00 */
[----:B------:R-:W-:Y:S04]  /*4400*/  STL.64 [R1+0x188], R82 ;  /* 0x0001885201007387 */ /* 0x000fe80000100a00 */
[----:B------:R-:W0:Y:S01]  /*4410*/  LDSM.16.M88.4 R80, [R0+UR7+0xe00] ;  /* 0x000e00070050783b */ /* 0x000e220008000200 */
[----:B------:R-:W-:Y:S06]  /*4420*/  BAR.SYNC.DEFER_BLOCKING 0x0 ;  /* 0x0000000000007b1d */ /* 0x000fec0000010000 */
[----:B-1----:R-:W-:Y:S04]  /*4430*/  STL.64 [R1+0x170], R88 ;  /* 0x0001705801007387 */ /* 0x002fe80000100a00 */
[----:B------:R-:W-:Y:S04]  /*4440*/  STL.64 [R1+0x178], R90 ;  /* 0x0001785a01007387 */ /* 0x000fe80000100a00 */
[----:B------:R-:W-:Y:S04]  /*4450*/  STL.64 [R1+0x160], R84 ;  /* 0x0001605401007387 */ /* 0x000fe80000100a00 */
[----:B------:R-:W-:Y:S04]  /*4460*/  STL.64 [R1+0x168], R86 ;  /* 0x0001685601007387 */ /* 0x000fe80000100a00 */
[----:B0-----:R-:W-:Y:S04]  /*4470*/  STL.64 [R1+0x150], R80 ;  /* 0x0001505001007387 */ /* 0x001fe80000100a00 */
[----:B------:R-:W-:Y:S04]  /*4480*/  STL.64 [R1+0x158], R82 ;  /* 0x0001585201007387 */ /* 0x000fe80000100a00 */
[----:B--2---:R-:W-:Y:S04]  /*4490*/  STS.128 [R2+UR7], R4 ;  /* 0x0000000402007988 */ /* 0x004fe80008000c07 */
[----:B------:R-:W-:Y:S04]  /*44a0*/  STS.128 [R76+UR7], R8 ;  /* 0x000000084c007988 */ /* 0x000fe80008000c07 */
[----:B------:R-:W-:Y:S04]  /*44b0*/  STS.128 [R75+UR7], R12 ;  /* 0x0000000c4b007988 */ /* 0x000fe80008000c07 */
[----:B------:R-:W-:Y:S04]  /*44c0*/  STS.128 [R74+UR7], R16 ;  /* 0x000000104a007988 */ /* 0x000fe80008000c07 */
        /* <DEDUP_REMOVED lines=8> */
[----:B------:R-:W2:Y:S04]  /*4550*/  LDSM.16.M88.4 R8, [R0+UR7+0x600] ;  /* 0x000600070008783b */ /* 0x000ea80008000200 */
[----:B0-----:R-:W-:Y:S04]  /*4560*/  STL.64 [R1+0x18], R82 ;  /* 0x0000185201007387 */ /* 0x001fe80000100a00 */
[----:B-1----:R-:W-:Y:S04]  /*4570*/  STL.64 [R1+0x20], R4 ;  /* 0x0000200401007387 */ /* 0x002fe80000100a00 */
[----:B------:R-:W-:Y:S04]  /*4580*/  STL.64 [R1+0x28], R6 ;  /* 0x0000280601007387 */ /* 0x000fe80000100a00 */
[----:B------:R-:W0:Y:S04]  /*4590*/  LDSM.16.M88.4 R4, [R0+UR7+0x800] ;  /* 0x000800070004783b */ /* 0x000e280008000200 */
[----:B--2---:R-:W-:Y:S04]  /*45a0*/  STL.64 [R1+0x30], R12 ;  /* 0x0000300c01007387 */ /* 0x004fe80000100a00 */
[----:B------:R-:W-:Y:S04]  /*45b0*/  STL.64 [R1+0x38], R14 ;  /* 0x0000380e01007387 */ /* 0x000fe80000100a00 */
[----:B------:R-:W1:Y:S04]  /*45c0*/  LDSM.16.M88.4 R12, [R0+UR7+0xa00] ;  /* 0x000a0007000c783b */ /* 0x000e680008000200 */
[----:B------:R-:W-:Y:S04]  /*45d0*/  STL.64 [R1+0x70], R8 ;  /* 0x0000700801007387 */ /* 0x000fe80000100a00 */
[----:B------:R-:W-:Y:S04]  /*45e0*/  STL.64 [R1+0x78], R10 ;  /* 0x0000780a01007387 */ /* 0x000fe80000100a00 */
[----:B------:R-:W2:Y:S04]  /*45f0*/  LDSM.16.M88.4 R8, [R0+UR7+0xc00] ;  /* 0x000c00070008783b */ /* 0x000ea80008000200 */
[----:B0-----:R-:W-:Y:S04]  /*4600*/  STL.64 [R1+0x100], R4 ;  /* 0x0001000401007387 */ /* 0x001fe80000100a00 */
[----:B------:R-:W-:Y:S04]  /*4610*/  STL.64 [R1+0x108], R6 ;  /* 0x0001080601007387 */ /* 0x000fe80000100a00 */
[----:B------:R-:W0:Y:S01]  /*4620*/  LDSM.16.M88.4 R4, [R0+UR7+0xe00] ;  /* 0x000e00070004783b */ /* 0x000e220008000200 */
[----:B------:R-:W-:Y:S06]  /*4630*/  BAR.SYNC.DEFER_BLOCKING 0x0 ;  /* 0x0000000000007b1d */ /* 0x000fec0000010000 */
[----:B-1----:R-:W-:Y:S04]  /*4640*/  STL.64 [R1+0x60], R12 ;  /* 0x0000600c01007387 */ /* 0x002fe80000100a00 */
[----:B------:R-:W-:Y:S04]  /*4650*/  STL.64 [R1+0x68], R14 ;  /* 0x0000680e01007387 */ /* 0x000fe80000100a00 */
[----:B--2---:R-:W-:Y:S04]  /*4660*/  STL.64 [R1+0x50], R8 ;  /* 0x0000500801007387 */ /* 0x004fe80000100a00 */
[----:B------:R-:W-:Y:S04]  /*4670*/  STS.128 [R2+UR7], R36 ;  /* 0x0000002402007988 */ /* 0x000fe80008000c07 */
[----:B------:R-:W-:Y:S04]  /*4680*/  STS.128 [R76+UR7], R40 ;  /* 0x000000284c007988 */ /* 0x000fe80008000c07 */
[----:B------:R-:W-:Y:S04]  /*4690*/  STS.128 [R75+UR7], R44 ;  /* 0x0000002c4b007988 */ /* 0x000fe80008000c07 */
[----:B------:R-:W-:Y:S04]  /*46a0*/  STS.128 [R74+UR7], R48 ;  /* 0x000000304a007988 */ /* 0x000fe80008000c07 */
[----:B-----5:R-:W-:Y:S04]  /*46b0*/  STS.128 [R73+UR7], R52 ;  /* 0x0000003449007988 */ /* 0x020fe80008000c07 */
[----:B------:R-:W-:Y:S04]  /*46c0*/  STL.64 [R1+0x58], R10 ;  /* 0x0000580a01007387 */ /* 0x000fe80000100a00 */
[----:B----4-:R-:W-:Y:S04]  /*46d0*/  STS.128 [R72+UR7], R56 ;  /* 0x0000003848007988 */ /* 0x010fe80008000c07 */
[----:B0-----:R-:W-:Y:S04]  /*46e0*/  STL.64 [R1+0x40], R4 ;  /* 0x0000400401007387 */ /* 0x001fe80000100a00 */
[----:B---3--:R-:W-:Y:S04]  /*46f0*/  STS.128 [R71+UR7], R60 ;  /* 0x0000003c47007988 */ /* 0x008fe80008000c07 */
        /* <DEDUP_REMOVED lines=35> */
[----:B------:R-:W0:Y:S04]  /*4930*/  LDSM.16.M88.4 R92, [R0+UR7] ;  /* 0x00000007005c783b */ /* 0x000e280008000200 */
[----:B------:R-:W1:Y:S04]  /*4940*/  LDSM.16.M88.4 R88, [R0+UR7+0x200] ;  /* 0x000200070058783b */ /* 0x000e680008000200 */
[----:B------:R-:W1:Y:S04]  /*4950*/  LDSM.16.M88.4 R84, [R0+UR7+0x400] ;  /* 0x000400070054783b */ /* 0x000e680008000200 */
[----:B------:R-:W1:Y:S01]  /*4960*/  LDSM.16.M88.4 R68, [R0+UR7+0x600] ;  /* 0x000600070044783b */ /* 0x000e620008000200 */
[----:B------:R-:W-:-:S02]  /*4970*/  IMAD.MOV.U32 R109, RZ, RZ, R80 ;  /* 0x000000ffff6d7224 */ /* 0x000fc400078e0050 */
[----:B------:R-:W-:Y:S01]  /*4980*/  IMAD.MOV.U32 R104, RZ, RZ, R81 ;  /* 0x000000ffff687224 */ /* 0x000fe200078e0051 */
[----:B------:R-:W-:Y:S04]  /*4990*/  LDSM.16.M88.4 R76, [R0+UR7+0xa00] ;  /* 0x000a0007004c783b */ /* 0x000fe80008000200 */
[----:B------:R-:W1:Y:S04]  /*49a0*/  LDSM.16.M88.4 R80, [R0+UR7+0x800] ;  /* 0x000800070050783b */ /* 0x000e680008000200 */
[----:B------:R-:W-:Y:S04]  /*49b0*/  LDSM.16.M88.4 R72, [R0+UR7+0xc00] ;  /* 0x000c00070048783b */ /* 0x000fe80008000200 */
[----:B0-----:R-:W-:Y:S04]  /*49c0*/  STL [R1+0x31c], R94 ;  /* 0x00031c5e01007387 */ /* 0x001fe80000100800 */
[----:B------:R-:W-:Y:S04]  /*49d0*/  STL [R1+0x318], R95 ;  /* 0x0003185f01007387 */ /* 0x000fe80000100800 */
[----:B-1----:R-:W-:Y:S04]  /*49e0*/  STL [R1+0x328], R88 ;  /* 0x0003285801007387 */ /* 0x002fe80000100800 */
[----:B------:R-:W-:Y:S04]  /*49f0*/  STL [R1+0x324], R89 ;  /* 0x0003245901007387 */ /* 0x000fe80000100800 */
[----:B------:R-:W-:Y:S04]  /*4a00*/  STL [R1+0x320], R90 ;  /* 0x0003205a01007387 */ /* 0x000fe80000100800 */
[----:B------:R-:W-:Y:S04]  /*4a10*/  STL [R1+0x314], R91 ;  /* 0x0003145b01007387 */ /* 0x000fe80000100800 */
[----:B------:R0:W-:Y:S04]  /*4a20*/  STL [R1+0x338], R84 ;  /* 0x0003385401007387 */ /* 0x0001e80000100800 */
[----:B------:R1:W-:Y:S04]  /*4a30*/  STL [R1+0x334], R85 ;  /* 0x0003345501007387 */ /* 0x0003e80000100800 */
[----:B------:R-:W-:Y:S04]  /*4a40*/  STL [R1+0x330], R86 ;  /* 0x0003305601007387 */ /* 0x000fe80000100800 */
[----:B------:R-:W-:Y:S04]  /*4a50*/  STL [R1+0x32c], R87 ;  /* 0x00032c5701007387 */ /* 0x000fe80000100800 */
[----:B0-----:R-:W3:Y:S04]  /*4a60*/  LDL.LU R84, [R1+0x308] ;  /* 0x0003080001547983 */ /* 0x001ee80000300800 */
[----:B------:R-:W-:Y:S04]  /*4a70*/  STL.64 [R1], R68 ;  /* 0x0000004401007387 */ /* 0x000fe80000100a00 */
[----:B------:R-:W-:Y:S04]  /*4a80*/  STL.64 [R1+0x8], R70 ;  /* 0x0000084601007387 */ /* 0x000fe80000100a00 */
[----:B------:R-:W-:Y:S01]  /*4a90*/  LDSM.16.M88.4 R68, [R0+UR7+0xe00] ;  /* 0x000e00070044783b */ /* 0x000fe20008000200 */
[----:B------:R-:W-:Y:S01]  /*4aa0*/  BAR.SYNC.DEFER_BLOCKING 0x0 ;  /* 0x0000000000007b1d */ /* 0x000fe20000010000 */
[----:B-1----:R-:W-:-:S02]  /*4ab0*/  LOP3.LUT R85, R2, 0x10, RZ, 0x3c, !PT ;  /* 0x0000001002557812 */ /* 0x002fc400078e3cff */
[C---:B------:R-:W-:Y:S02]  /*4ac0*/  LOP3.LUT R91, R2.reuse, 0x20, RZ, 0x3c, !PT ;  /* 0x00000020025b7812 */ /* 0x040fe400078e3cff */
[C---:B------:R-:W-:Y:S02]  /*4ad0*/  LOP3.LUT R90, R2.reuse, 0x30, RZ, 0x3c, !PT ;  /* 0x00000030025a7812 */ /* 0x040fe400078e3cff */
[C---:B------:R-:W-:Y:S02]  /*4ae0*/  LOP3.LUT R89, R2.reuse, 0x40, RZ, 0x3c, !PT ;  /* 0x0000004002597812 */ /* 0x040fe400078e3cff */
[C---:B------:R-:W-:Y:S02]  /*4af0*/  LOP3.LUT R88, R2.reuse, 0x50, RZ, 0x3c, !PT ;  /* 0x0000005002587812 */ /* 0x040fe400078e3cff */
[C---:B------:R-:W-:Y:S02]  /*4b00*/  LOP3.LUT R95, R2.reuse, 0x60, RZ, 0x3c, !PT ;  /* 0x00000060025f7812 */ /* 0x040fe400078e3cff */
[----:B------:R-:W-:Y:S01]  /*4b10*/  LOP3.LUT R94, R2, 0x70, RZ, 0x3c, !PT ;  /* 0x00000070025e7812 */ /* 0x000fe200078e3cff */
[----:B------:R-:W-:Y:S04]  /*4b20*/  STL [R1+0x340], R82 ;  /* 0x0003405201007387 */ /* 0x000fe80000100800 */
[----:B------:R-:W-:Y:S04]  /*4b30*/  STL [R1+0x33c], R83 ;  /* 0x00033c5301007387 */ /* 0x000fe80000100800 */
        /* <DEDUP_REMOVED lines=10> */
[----:B------:R-:W-:Y:S04]  /*4be0*/  LDSM.16.M88.4 R96, [R0+UR7+0x200] ;  /* 0x000200070060783b */ /* 0x000fe80008000200 */
[----:B------:R-:W-:Y:S04]  /*4bf0*/  LDSM.16.M88.4 R32, [R0+UR7+0x400] ;  /* 0x000400070020783b */ /* 0x000fe80008000200 */
[----:B------:R-:W-:Y:S04]  /*4c00*/  LDSM.16.M88.4 R28, [R0+UR7+0x600] ;  /* 0x00060007001c783b */ /* 0x000fe80008000200 */
[----:B------:R-:W-:Y:S04]  /*4c10*/  LDSM.16.M88.4 R24, [R0+UR7+0x800] ;  /* 0x000800070018783b */ /* 0x000fe80008000200 */
[----:B------:R-:W-:Y:S04]  /*4c20*/  LDSM.16.M88.4 R12, [R0+UR7+0xa00] ;  /* 0x000a0007000c783b */ /* 0x000fe80008000200 */
[----:B------:R-:W-:Y:S04]  /*4c30*/  LDSM.16.M88.4 R8, [R0+UR7+0xc00] ;  /* 0x000c00070008783b */ /* 0x000fe80008000200 */
[----:B------:R-:W-:Y:S01]  /*4c40*/  LDSM.16.M88.4 R4, [R0+UR7+0xe00] ;  /* 0x000e00070004783b */ /* 0x000fe20008000200 */
[----:B------:R-:W-:Y:S06]  /*4c50*/  BAR.SYNC.DEFER_BLOCKING 0x0 ;  /* 0x0000000000007b1d */ /* 0x000fec0000010000 */
[----:B------:R-:W-:Y:S04]  /*4c60*/  STS.128 [R2+UR7], R36 ;  /* 0x0000002402007988 */ /* 0x000fe80008000c07 */
[----:B------:R1:W-:Y:S04]  /*4c70*/  STS.128 [R85+UR7], R40 ;  /* 0x0000002855007988 */ /* 0x0003e80008000c07 */
[----:B------:R-:W-:Y:S04]  /*4c80*/  STS.128 [R91+UR7], R44 ;  /* 0x0000002c5b007988 */ /* 0x000fe80008000c07 */
[----:B------:R-:W-:Y:S04]  /*4c90*/  STS.128 [R90+UR7], R48 ;  /* 0x000000305a007988 */ /* 0x000fe80008000c07 */
[----:B-----5:R-:W-:Y:S04]  /*4ca0*/  STS.128 [R89+UR7], R52 ;  /* 0x0000003459007988 */ /* 0x020fe80008000c07 */
[----:B----4-:R-:W-:Y:S04]  /*4cb0*/  STS.128 [R88+UR7], R56 ;  /* 0x0000003858007988 */ /* 0x010fe80008000c07 */
[----:B---3--:R2:W-:Y:S04]  /*4cc0*/  STS.128 [R95+UR7], R60 ;  /* 0x0000003c5f007988 */ /* 0x0085e80008000c07 */
[----:B------:R-:W-:Y:S01]  /*4cd0*/  STS.128 [R94+UR7], R64 ;  /* 0x000000405e007988 */ /* 0x000fe20008000c07 */
[----:B-1----:R-:W1:Y:S01]  /*4ce0*/  S2R R85, SR_TID.X ;  /* 0x0000000000557919 */ /* 0x002e620000002100 */
[----:B------:R-:W-:Y:S01]  /*4cf0*/  BAR.SYNC.DEFER_BLOCKING 0x0 ;  /* 0x0000000000007b1d */ /* 0x000fe20000010000 */
[----:B--2---:R-:W-:-:S05]  /*4d00*/  IMAD.SHL.U32 R62, R3, 0x4, RZ ;  /* 0x00000004033e7824 */ /* 0x004fca00078e00ff */
[----:B------:R-:W2:Y:S01]  /*4d10*/  LDSM.16.M88.4 R48, [R0+UR7] ;  /* 0x000000070030783b */ /* 0x000ea20008000200 */
[----:B-1----:R-:W-:-:S05]  /*4d20*/  LOP3.LUT R85, R85, 0xe0, RZ, 0xc0, !PT ;  /* 0x000000e055557812 */ /* 0x002fca00078ec0ff */
[----:B------:R-:W-:-:S04]  /*4d30*/  IMAD.SHL.U32 R85, R85, 0x8, RZ ;  /* 0x0000000855557824 */ /* 0x000fc800078e00ff */
[----:B------:R-:W-:-:S05]  /*4d40*/  IMAD.SHL.U32 R2, R85, 0x4, RZ ;  /* 0x0000000455027824 */ /* 0x000fca00078e00ff */
[----:B------:R-:W-:-:S04]  /*4d50*/  IADD3 R2, P0, P2, R62, UR26, R2 ;  /* 0x0000001a3e027c10 */ /* 0x000fc8000fa1e002 */
[----:B------:R-:W-:Y:S01]  /*4d60*/  IADD3.X R3, PT, PT, RZ, UR27, RZ, P0, P2 ;  /* 0x0000001bff037c10 */ /* 0x000fe200087e44ff */
[----:B------:R-:W1:Y:S01]  /*4d70*/  S2R R18, SR_TID.X ;  /* 0x0000000000127919 */ /* 0x000e620000002100 */
[C---:B------:R-:W-:Y:S01]  /*4d80*/  LEA R16, P0, R84.reuse, UR4, 0x2 ;  /* 0x0000000454107c11 */ /* 0x040fe2000f8010ff */
[----:B------:R-:W3:Y:S03]  /*4d90*/  LDCU.64 UR26, c[0x0][0x390] ;  /* 0x00007200ff1a77ac */ /* 0x000ee60008000a00 */
[----:B------:R-:W-:Y:S01]  /*4da0*/  LEA.HI.X R17, R84, UR5, RZ, 0x2, P0 ;  /* 0x0000000554117c11 */ /* 0x000fe200080f14ff */
[----:B------:R4:W-:Y:S01]  /*4db0*/  STG.E desc[UR14][R2.64], R113 ;  /* 0x0000007102007986 */ /* 0x0009e2000c10190e */
[----:B------:R-:W-:Y:S01]  /*4dc0*/  IADD3 R16, P0, PT, R62, R16, RZ ;  /* 0x000000103e107210 */ /* 0x000fe20007f1e0ff */
[----:B------:R-:W5:Y:S02]  /*4dd0*/  LDCU.64 UR4, c[0x0][0x390] ;  /* 0x00007200ff0477ac */ /* 0x000f640008000a00 */
[----:B------:R0:W-:Y:S02]  /*4de0*/  STG.E desc[UR14][R2.64+0x80], R112 ;  /* 0x0000807002007986 */ /* 0x0001e4000c10190e */
[----:B------:R-:W-:-:S02]  /*4df0*/  IMAD.X R17, RZ, RZ, R17, P0 ;  /* 0x000000ffff117224 */ /* 0x000fc400000e0611 */
[----:B------:R2:W-:Y:S04]  /*4e00*/  STG.E desc[UR14][R2.64+0x100], R111 ;  /* 0x0001006f02007986 */ /* 0x0005e8000c10190e */
[----:B----4-:R-:W4:Y:S04]  /*4e10*/  LDL.LU R113, [R1+0x374] ;  /* 0x0003740001717983 */ /* 0x010f280000300800 */
[----:B0-----:R-:W4:Y:S04]  /*4e20*/  LDL.LU R112, [R1+0x370] ;  /* 0x0003700001707983 */ /* 0x001f280000300800 */
[----:B--2---:R-:W2:Y:S04]  /*4e30*/  LDL.LU R111, [R1+0x36c] ;  /* 0x00036c00016f7983 */ /* 0x004ea80000300800 */
[----:B------:R0:W-:Y:S04]  /*4e40*/  STG.E desc[UR14][R2.64+0x180], R110 ;  /* 0x0001806e02007986 */ /* 0x0001e8000c10190e */
[----:B------:R1:W-:Y:S04]  /*4e50*/  STG.E desc[UR14][R2.64+0x200], R109 ;  /* 0x0002006d02007986 */ /* 0x0003e8000c10190e */
[----:B------:R-:W-:Y:S04]  /*4e60*/  STG.E desc[UR14][R2.64+0x280], R92 ;  /* 0x0002805c02007986 */ /* 0x000fe8000c10190e */
[----:B0-----:R-:W2:Y:S04]  /*4e70*/  LDL.LU R110, [R1+0x368] ;  /* 0x00036800016e7983 */ /* 0x001ea80000300800 */
[----:B------:R-:W-:Y:S04]  /*4e80*/  STG.E desc[UR14][R2.64+0x300], R100 ;  /* 0x0003006402007986 */ /* 0x000fe8000c10190e */
[----:B------:R-:W-:Y:S04]  /*4e90*/  STG.E desc[UR14][R2.64+0x380], R48 ;  /* 0x0003803002007986 */ /* 0x000fe8000c10190e */
[----:B-1----:R-:W2:Y:S04]  /*4ea0*/  LDL.LU R109, [R1+0x364] ;  /* 0x00036400016d7983 */ /* 0x002ea80000300800 */
[----:B------:R0:W-:Y:S04]  /*4eb0*/  STG.E desc[UR14][R16.64], R108 ;  /* 0x0000006c10007986 */ /* 0x0001e8000c10190e */
[----:B------:R1:W-:Y:S04]  /*4ec0*/  STG.E desc[UR14][R16.64+0x80], R107 ;  /* 0x0000806b10007986 */ /* 0x0003e8000c10190e */
[----:B------:R3:W-:Y:S04]  /*4ed0*/  STG.E desc[UR14][R16.64+0x100], R106 ;  /* 0x0001006a10007986 */ /* 0x0007e8000c10190e */
[----:B0-----:R-:W2:Y:S04]  /*4ee0*/  LDL.LU R108, [R1+0x360] ;  /* 0x00036000016c7983 */ /* 0x001ea80000300800 */
[----:B-1----:R-:W2:Y:S04]  /*4ef0*/  LDL.LU R107, [R1+0x350] ;  /* 0x00035000016b7983 */ /* 0x002ea80000300800 */
[----:B---3--:R-:W3:Y:S04]  /*4f00*/  LDL.LU R106, [R1+0x34c] ;  /* 0x00034c00016a7983 */ /* 0x008ee80000300800 */
[----:B------:R0:W-:Y:S04]  /*4f10*/  STG.E desc[UR14][R16.64+0x180], R105 ;  /* 0x0001806910007986 */ /* 0x0001e8000c10190e */
[----:B------:R1:W-:Y:S04]  /*4f20*/  STG.E desc[UR14][R16.64+0x200], R104 ;  /* 0x0002006810007986 */ /* 0x0003e8000c10190e */
[----:B0-----:R-:W3:Y:S04]  /*4f30*/  LDL.LU R105, [R1+0x348] ;  /* 0x0003480001697983 */ /* 0x001ee80000300800 */
[----:B-1----:R-:W3:Y:S04]  /*4f40*/  LDL.LU R104, [R1+0x344] ;  /* 0x0003440001687983 */ /* 0x002ee80000300800 */
[----:B------:R-:W3:Y:S04]  /*4f50*/  LDL.LU R85, [R1+0x310] ;  /* 0x0003100001557983 */ /* 0x000ee80000300800 */
[----:B------:R-:W3:Y:S04]  /*4f60*/  LDL.LU R86, [R1+0x30c] ;  /* 0x00030c0001567983 */ /* 0x000ee80000300800 */
[----:B------:R-:W3:Y:S04]  /*4f70*/  LDL.LU R88, [R1+0x290] ;  /* 0x0002900001587983 */ /* 0x000ee80000300800 */
[----:B------:R-:W3:Y:S04]  /*4f80*/  LDL.LU R89, [R1+0x218] ;  /* 0x0002180001597983 */ /* 0x000ee80000300800 */
[----:B------:R-:W3:Y:S04]  /*4f90*/  LDL.LU R90, [R1+0x198] ;  /* 0x00019800015a7983 */ /* 0x000ee80000300800 */
[----:B------:R-:W3:Y:S01]  /*4fa0*/  LDL.LU R94, [R1+0x118] ;  /* 0x00011800015e7983 */ /* 0x000ee20000300800 */
[----:B------:R-:W0:Y:S01]  /*4fb0*/  S2R R21, SR_TID.X ;  /* 0x0000000000157919 */ /* 0x000e220000002100 */
[----:B------:R-:W1:Y:S01]  /*4fc0*/  S2R R20, SR_TID.X ;  /* 0x0000000000147919 */ /* 0x000e620000002100 */
[----:B------:R-:W-:Y:S01]  /*4fd0*/  SHF.R.U32.HI R18, RZ, 0x5, R18 ;  /* 0x00000005ff127819 */ /* 0x000fe20000011612 */
[----:B------:R-:W-:Y:S03]  /*4fe0*/  STG.E desc[UR14][R16.64+0x280], R93 ;  /* 0x0002805d10007986 */ /* 0x000fe6000c10190e */
[----:B------:R-:W-:Y:S01]  /*4ff0*/  SGXT.U32 R18, R18, 0x3 ;  /* 0x000000031212781a */ /* 0x000fe20000000000 */
[----:B------:R-:W-:Y:S03]  /*5000*/  STG.E desc[UR14][R16.64+0x300], R101 ;  /* 0x0003006510007986 */ /* 0x000fe6000c10190e */
[----:B------:R-:W-:Y:S01]  /*5010*/  LOP3.LUT R18, R18, 0x20, RZ, 0xfc, !PT ;  /* 0x0000002012127812 */ /* 0x000fe200078efcff */
[----:B------:R0:W-:Y:S04]  /*5020*/  STG.E desc[UR14][R16.64+0x380], R49 ;  /* 0x0003803110007986 */ /* 0x0001e8000c10190e */
[C---:B------:R-:W-:Y:S01]  /*5030*/  IMAD.SHL.U32 R19, R18.reuse, 0x100, RZ ;  /* 0x0000010012137824 */ /* 0x040fe200078e00ff */
[----:B------:R-:W-:Y:S01]  /*5040*/  LEA R18, P0, R18, UR16, 0xa ;  /* 0x0000001012127c11 */ /* 0x000fe2000f8050ff */
[----:B------:R-:W-:Y:S01]  /*5050*/  IMAD.SHL.U32 R39, R123, 0x100, RZ ;  /* 0x000001007b277824 */ /* 0x000fe200078e00ff */
[----:B------:R-:W2:Y:S01]  /*5060*/  S2R R87, SR_TID.X ;  /* 0x0000000000577919 */ /* 0x000ea20000002100 */
[----:B------:R-:W-:-:S02]  /*5070*/  IMAD.SHL.U32 R37, R125, 0x100, RZ ;  /* 0x000001007d257824 */ /* 0x000fc400078e00ff */
[----:B------:R-:W-:Y:S01]  /*5080*/  IMAD.SHL.U32 R45, R120, 0x100, RZ ;  /* 0x00000100782d7824 */ /* 0x000fe200078e00ff */
[----:B------:R-:W3:Y:S01]  /*5090*/  LDL.LU R95, [R1+0x18] ;  /* 0x00001800015f7983 */ /* 0x000ee20000300800 */
[----:B0-----:R-:W-:Y:S02]  /*50a0*/  SHF.R.U32.HI R21, RZ, 0x5, R21 ;  /* 0x00000005ff157819 */ /* 0x001fe40000011615 */
[----:B-1----:R-:W-:Y:S02]  /*50b0*/  SHF.R.U32.HI R20, RZ, 0x5, R20 ;  /* 0x00000005ff147819 */ /* 0x002fe40000011614 */
[----:B------:R-:W-:Y:S02]  /*50c0*/  SGXT.U32 R21, R21, 0x3 ;  /* 0x000000031515781a */ /* 0x000fe40000000000 */
[----:B------:R-:W-:Y:S02]  /*50d0*/  SGXT.U32 R20, R20, 0x3 ;  /* 0x000000031414781a */ /* 0x000fe40000000000 */
[----:B------:R-:W-:-:S02]  /*50e0*/  LOP3.LUT R21, R21, 0x28, RZ, 0xfc, !PT ;  /* 0x0000002815157812 */ /* 0x000fc400078efcff */
[----:B------:R-:W-:Y:S02]  /*50f0*/  LOP3.LUT R20, R20, 0x30, RZ, 0xfc, !PT ;  /* 0x0000003014147812 */ /* 0x000fe400078efcff */
[----:B------:R-:W-:Y:S01]  /*5100*/  LEA.HI.X R19, R19, UR17, RZ, 0x2, P0 ;  /* 0x0000001113137c11 */ /* 0x000fe200080f14ff */
[C---:B------:R-:W-:Y:S01]  /*5110*/  IMAD.SHL.U32 R16, R21.reuse, 0x100, RZ ;  /* 0x0000010015107824 */ /* 0x040fe200078e00ff */
[----:B------:R-:W-:Y:S01]  /*5120*/  LEA R2, P0, R21, UR18, 0xa ;  /* 0x0000001215027c11 */ /* 0x000fe2000f8050ff */
[C---:B------:R-:W-:Y:S01]  /*5130*/  IMAD.SHL.U32 R21, R20.reuse, 0x100, RZ ;  /* 0x0000010014157824 */ /* 0x040fe200078e00ff */
[----:B------:R-:W-:Y:S01]  /*5140*/  LEA R3, P2, R20, UR20, 0xa ;  /* 0x0000001414037c11 */ /* 0x000fe2000f8450ff */
[----:B------:R-:W0:Y:S01]  /*5150*/  LDCU.64 UR16, c[0x0][0x390] ;  /* 0x00007200ff1077ac */ /* 0x000e220008000a00 */
[----:B------:R-:W-:Y:S02]  /*5160*/  LEA R125, P3, R125, UR22, 0xa ;  /* 0x000000167d7d7c11 */ /* 0x000fe4000f8650ff */
[----:B------:R-:W-:Y:S01]  /*5170*/  LEA.HI.X R21, R21, UR21, RZ, 0x2, P2 ;  /* 0x0000001515157c11 */ /* 0x000fe200090f14ff */
[----:B------:R-:W-:Y:S01]  /*5180*/  IMAD.SHL.U32 R43, R122, 0x100, RZ ;  /* 0x000001007a2b7824 */ /* 0x000fe200078e00ff */
[----:B------:R-:W-:Y:S01]  /*5190*/  LEA R17, P2, R123, UR26, 0xa ;  /* 0x0000001a7b117c11 */ /* 0x000fe2000f8450ff */
[----:B------:R-:W-:Y:S01]  /*51a0*/  IMAD.SHL.U32 R23, R124, 0x100, RZ ;  /* 0x000001007c177824 */ /* 0x000fe200078e00ff */
[----:B------:R-:W-:Y:S01]  /*51b0*/  LEA.HI.X R37, R37, UR23, RZ, 0x2, P3 ;  /* 0x0000001725257c11 */ /* 0x000fe200098f14ff */
[----:B------:R-:W1:Y:S01]  /*51c0*/  LDCU.64 UR22, c[0x0][0x390] ;  /* 0x00007200ff1677ac */ /* 0x000e620008000a00 */
[----:B------:R-:W-:-:S02]  /*51d0*/  LEA.HI.X R39, R39, UR27, RZ, 0x2, P2 ;  /* 0x0000001b27277c11 */ /* 0x000fc400090f14ff */
[----:B-----5:R-:W-:Y:S01]  /*51e0*/  LEA R36, P2, R120, UR4, 0xa ;  /* 0x0000000478247c11 */ /* 0x020fe2000f8450ff */
[----:B------:R-:W-:Y:S01]  /*51f0*/  IMAD.SHL.U32 R53, R117, 0x100, RZ ;  /* 0x0000010075357824 */ /* 0x000fe200078e00ff */
[----:B------:R-:W-:Y:S01]  /*5200*/  LEA R20, P3, R122, UR28, 0xa ;  /* 0x0000001c7a147c11 */ /* 0x000fe2000f8650ff */
[----:B------:R-:W-:Y:S01]  /*5210*/  IMAD.SHL.U32 R49, R119, 0x100, RZ ;  /* 0x0000010077317824 */ /* 0x000fe200078e00ff */
[----:B------:R-:W-:Y:S01]  /*5220*/  LEA.HI.X R16, R16, UR19, RZ, 0x2, P0 ;  /* 0x0000001310107c11 */ /* 0x000fe200080f14ff */
[----:B------:R-:W5:Y:S01]  /*5230*/  LDCU.64 UR20, c[0x0][0x390] ;  /* 0x00007200ff1477ac */ /* 0x000f620008000a00 */
[----:B------:R-:W-:Y:S02]  /*5240*/  LEA R124, P0, R124, UR24, 0xa ;  /* 0x000000187c7c7c11 */ /* 0x000fe4000f8050ff */
[----:B------:R-:W-:Y:S01]  /*5250*/  LEA.HI.X R45, R45, UR5, RZ, 0x2, P2 ;  /* 0x000000052d2d7c11 */ /* 0x000fe200090f14ff */
[----:B------:R-:W-:Y:S01]  /*5260*/  IMAD.SHL.U32 R41, R121, 0x100, RZ ;  /* 0x0000010079297824 */ /* 0x000fe200078e00ff */
[----:B------:R-:W-:Y:S01]  /*5270*/  LEA.HI.X R43, R43, UR29, RZ, 0x2, P3 ;  /* 0x0000001d2b2b7c11 */ /* 0x000fe200098f14ff */
[----:B------:R-:W1:Y:S01]  /*5280*/  LDCU.64 UR26, c[0x0][0x390] ;  /* 0x00007200ff1a77ac */ /* 0x000e620008000a00 */
[----:B------:R-:W-:-:S02]  /*5290*/  LEA R42, P2, R117, UR36, 0xa ;  /* 0x00000024752a7c11 */ /* 0x000fc4000f8450ff */
[----:B------:R-:W-:Y:S01]  /*52a0*/  LEA R38, P3, R119, UR32, 0xa ;  /* 0x0000002077267c11 */ /* 0x000fe2000f8650ff */
[----:B------:R-:W1:Y:S01]  /*52b0*/  LDCU.64 UR28, c[0x0][0x390] ;  /* 0x00007200ff1c77ac */ /* 0x000e620008000a00 */
[----:B------:R-:W-:Y:S01]  /*52c0*/  LEA.HI.X R23, R23, UR25, RZ, 0x2, P0 ;  /* 0x0000001917177c11 */ /* 0x000fe200080f14ff */
[----:B------:R-:W-:Y:S01]  /*52d0*/  IMAD.SHL.U32 R59, R114, 0x100, RZ ;  /* 0x00000100723b7824 */ /* 0x000fe200078e00ff */
[----:B------:R-:W-:Y:S01]  /*52e0*/  LEA R22, P0, R121, UR30, 0xa ;  /* 0x0000001e79167c11 */ /* 0x000fe2000f8050ff */
[----:B------:R-:W-:Y:S01]  /*52f0*/  IMAD.SHL.U32 R57, R116, 0x100, RZ ;  /* 0x0000010074397824 */ /* 0x000fe200078e00ff */
[----:B------:R-:W-:Y:S01]  /*5300*/  LEA.HI.X R53, R53, UR37, RZ, 0x2, P2 ;  /* 0x0000002535357c11 */ /* 0x000fe200090f14ff */
[----:B------:R-:W1:Y:S01]  /*5310*/  LDCU.64 UR4, c[0x0][0x390] ;  /* 0x00007200ff0477ac */ /* 0x000e620008000a00 */
[----:B------:R-:W-:Y:S02]  /*5320*/  LEA.HI.X R49, R49, UR33, RZ, 0x2, P3 ;  /* 0x0000002131317c11 */ /* 0x000fe400098f14ff */
[----:B0-----:R-:W-:Y:S01]  /*5330*/  LEA R48, P2, R114, UR16, 0xa ;  /* 0x0000001072307c11 */ /* 0x001fe2000f8450ff */
[----:B------:R-:W0:Y:S01]  /*5340*/  LDCU.64 UR18, c[0x0][0x390] ;  /* 0x00007200ff1277ac */ /* 0x000e220008000a00 */
[----:B------:R-:W-:-:S02]  /*5350*/  LEA R44, P3, R116, UR38, 0xa ;  /* 0x00000026742c7c11 */ /* 0x000fc4000f8650ff */
[----:B------:R-:W-:Y:S01]  /*5360*/  LEA.HI.X R41, R41, UR31, RZ, 0x2, P0 ;  /* 0x0000001f29297c11 */ /* 0x000fe200080f14ff */
[----:B------:R-:W0:Y:S01]  /*5370*/  LDCU.64 UR30, c[0x0][0x390] ;  /* 0x00007200ff1e77ac */ /* 0x000e220008000a00 */
[----:B------:R-:W-:Y:S02]  /*5380*/  LEA.HI.X R59, R59, UR17, RZ, 0x2, P2 ;  /* 0x000000113b3b7c11 */ /* 0x000fe400090f14ff */
[----:B------:R-:W-:Y:S01]  /*5390*/  LEA.HI.X R57, R57, UR39, RZ, 0x2, P3 ;  /* 0x0000002739397c11 */ /* 0x000fe200098f14ff */
[----:B------:R-:W0:Y:S01]  /*53a0*/  LDCU.64 UR16, c[0x0][0x390] ;  /* 0x00007200ff1077ac */ /* 0x000e220008000a00 */
[C---:B------:R-:W-:Y:S01]  /*53b0*/  IMAD.SHL.U32 R47, R118.reuse, 0x100, RZ ;  /* 0x00000100762f7824 */ /* 0x040fe200078e00ff */
[----:B------:R-:W0:Y:S01]  /*53c0*/  LDCU.64 UR24, c[0x0][0x390] ;  /* 0x00007200ff1877ac */ /* 0x000e220008000a00 */
[----:B------:R-:W-:Y:S01]  /*53d0*/  LEA R40, P0, R118, UR34, 0xa ;  /* 0x0000002276287c11 */ /* 0x000fe2000f8050ff */
[----:B------:R-:W-:Y:S01]  /*53e0*/  IMAD.SHL.U32 R55, R115, 0x100, RZ ;  /* 0x0000010073377824 */ /* 0x000fe200078e00ff */
[----:B------:R-:W-:Y:S01]  /*53f0*/  IADD3 R122, P5, PT, R62, R2, RZ ;  /* 0x000000023e7a7210 */ /* 0x000fe20007fbe0ff */
[----:B------:R-:W0:Y:S01]  /*5400*/  LDCU.64 UR32, c[0x0][0x390] ;  /* 0x00007200ff2077ac */ /* 0x000e220008000a00 */
[----:B------:R-:W-:-:S02]  /*5410*/  LEA.HI.X R47, R47, UR35, RZ, 0x2, P0 ;  /* 0x000000232f2f7c11 */ /* 0x000fc400080f14ff */
[----:B------:R-:W-:-:S04]  /*5420*/  LEA R46, P0, R115, UR40, 0xa ;  /* 0x00000028732e7c11 */ /* 0x000fc8000f8050ff */
[----:B------:R-:W-:Y:S01]  /*5430*/  LEA.HI.X R55, R55, UR41, RZ, 0x2, P0 ;  /* 0x0000002937377c11 */ /* 0x000fe200080f14ff */
[----:B------:R-:W-:Y:S01]  /*5440*/  IMAD.X R123, RZ, RZ, R16, P5 ;  /* 0x000000ffff7b7224 */ /* 0x000fe200028e0610 */
[----:B------:R-:W-:-:S05]  /*5450*/  IADD3 R118, P6, PT, R62, R125, RZ ;  /* 0x0000007d3e767210 */ /* 0x000fca0007fde0ff */
[----:B------:R-:W-:Y:S01]  /*5460*/  IMAD.X R119, RZ, RZ, R37, P6 ;  /* 0x000000ffff777224 */ /* 0x000fe200030e0625 */
[----:B------:R-:W-:-:S05]  /*5470*/  IADD3 R114, P6, PT, R62, R22, RZ ;  /* 0x000000163e727210 */ /* 0x000fca0007fde0ff */
[----:B------:R-:W-:Y:S02]  /*5480*/  IMAD.X R115, RZ, RZ, R41, P6 ;  /* 0x000000ffff737224 */ /* 0x000fe400030e0629 */
[C---:B----4-:R-:W-:Y:S01]  /*5490*/  IMAD.SHL.U32 R64, R113.reuse, 0x100, RZ ;  /* 0x0000010071407824 */ /* 0x050fe200078e00ff */
[----:B------:R-:W-:-:S04]  /*54a0*/  LEA R52, P3, R113, UR42, 0xa ;  /* 0x0000002a71347c11 */ /* 0x000fc8000f8650ff */
[----:B------:R-:W-:Y:S01]  /*54b0*/  LEA.HI.X R64, R64, UR43, RZ, 0x2, P3 ;  /* 0x0000002b40407c11 */ /* 0x000fe200098f14ff */
[C---:B--2---:R-:W-:Y:S01]  /*54c0*/  IMAD.SHL.U32 R65, R111.reuse, 0x100, RZ ;  /* 0x000001006f417824 */ /* 0x044fe200078e00ff */
[----:B-----5:R-:W-:-:S04]  /*54d0*/  LEA R56, P2, R111, UR20, 0xa ;  /* 0x000000146f387c11 */ /* 0x020fc8000f8450ff */
[----:B------:R-:W-:Y:S01]  /*54e0*/  LEA.HI.X R65, R65, UR21, RZ, 0x2, P2 ;  /* 0x0000001541417c11 */ /* 0x000fe200090f14ff */
[C---:B------:R-:W-:Y:S01]  /*54f0*/  IMAD.SHL.U32 R92, R110.reuse, 0x100, RZ ;  /* 0x000001006e5c7824 */ /* 0x040fe200078e00ff */
[----:B-1----:R-:W-:-:S04]  /*5500*/  LEA R58, P3, R110, UR22, 0xa ;  /* 0x000000166e3a7c11 */ /* 0x002fc8000f8650ff */
[----:B------:R-:W-:Y:S01]  /*5510*/  LEA.HI.X R92, R92, UR23, RZ, 0x2, P3 ;  /* 0x000000175c5c7c11 */ /* 0x000fe200098f14ff */
[C---:B------:R-:W-:Y:S01]  /*5520*/  IMAD.SHL.U32 R61, R112.reuse, 0x100, RZ ;  /* 0x00000100703d7824 */ /* 0x040fe200078e00ff */
[----:B0-----:R-:W-:Y:S01]  /*5530*/  LEA R54, P0, R112, UR18, 0xa ;  /* 0x0000001270367c11 */ /* 0x001fe2000f8050ff */
[C---:B------:R-:W-:Y:S01]  /*5540*/  IMAD.SHL.U32 R100, R107.reuse, 0x100, RZ ;  /* 0x000001006b647824 */ /* 0x040fe200078e00ff */
[----:B------:R-:W-:Y:S01]  /*5550*/  LEA R107, P3, R107, UR26, 0xa ;  /* 0x0000001a6b6b7c11 */ /* 0x000fe2000f8650ff */
[C---:B---3--:R-:W-:Y:S01]  /*5560*/  IMAD.SHL.U32 R67, R106.reuse, 0x100, RZ ;  /* 0x000001006a437824 */ /* 0x048fe200078e00ff */
[----:B------:R-:W-:Y:S01]  /*5570*/  LEA R106, P4, R106, UR28, 0xa ;  /* 0x0000001c6a6a7c11 */ /* 0x000fe2000f8850ff */
[C---:B------:R-:W-:Y:S01]  /*5580*/  IMAD.SHL.U32 R93, R108.reuse, 0x100, RZ ;  /* 0x000001006c5d7824 */ /* 0x040fe200078e00ff */
[----:B------:R-:W-:Y:S02]  /*5590*/  LEA R63, P2, R108, UR4, 0xa ;  /* 0x000000046c3f7c11 */ /* 0x000fe4000f8450ff */
[----:B------:R-:W-:-:S02]  /*55a0*/  LEA.HI.X R100, R100, UR27, RZ, 0x2, P3 ;  /* 0x0000001b64647c11 */ /* 0x000fc400098f14ff */
[----:B------:R-:W-:Y:S01]  /*55b0*/  LEA.HI.X R82, R67, UR29, RZ, 0x2, P4 ;  /* 0x0000001d43527c11 */ /* 0x000fe2000a0f14ff */
[C---:B------:R-:W-:Y:S01]  /*55c0*/  IMAD.SHL.U32 R108, R105.reuse, 0x100, RZ ;  /* 0x00000100696c7824 */ /* 0x040fe200078e00ff */
[----:B------:R-:W-:Y:S01]  /*55d0*/  LEA R67, P3, R105, UR30, 0xa ;  /* 0x0000001e69437c11 */ /* 0x000fe2000f8650ff */
[C---:B------:R-:W-:Y:S01]  /*55e0*/  IMAD.SHL.U32 R105, R104.reuse, 0x100, RZ ;  /* 0x0000010068697824 */ /* 0x040fe200078e00ff */
[----:B------:R-:W-:-:S04]  /*55f0*/  LEA R84, P4, R104, UR16, 0xa ;  /* 0x0000001068547c11 */ /* 0x000fc8000f8850ff */
[----:B------:R-:W-:Y:S02]  /*5600*/  LEA.HI.X R91, R105, UR17, RZ, 0x2, P4 ;  /* 0x00000011695b7c11 */ /* 0x000fe4000a0f14ff */
[----:B------:R-:W-:Y:S02]  /*5610*/  IADD3 R116, P4, PT, R62, R18, RZ ;  /* 0x000000123e747210 */ /* 0x000fe40007f9e0ff */
[----:B------:R-:W-:-:S03]  /*5620*/  LEA.HI.X R83, R108, UR31, RZ, 0x2, P3 ;  /* 0x0000001f6c537c11 */ /* 0x000fc600098f14ff */
[----:B------:R-:W-:Y:S01]  /*5630*/  IMAD.X R117, RZ, RZ, R19, P4 ;  /* 0x000000ffff757224 */ /* 0x000fe200020e0613 */
[C---:B------:R-:W-:Y:S01]  /*5640*/  IADD3 R108, P4, PT, R62.reuse, R124, RZ ;  /* 0x0000007c3e6c7210 */ /* 0x040fe20007f9e0ff */
[----:B------:R-:W-:Y:S01]  /*5650*/  IMAD.SHL.U32 R66, R109, 0x100, RZ ;  /* 0x000001006d427824 */ /* 0x000fe200078e00ff */
[----:B------:R-:W-:Y:S01]  /*5660*/  LEA.HI.X R61, R61, UR19, RZ, 0x2, P0 ;  /* 0x000000133d3d7c11 */ /* 0x000fe200080f14ff */
[----:B------:R-:W0:Y:S01]  /*5670*/  LDCU.64 UR18, c[0x0][0x390] ;  /* 0x00007200ff1277ac */ /* 0x000e220008000a00 */
[----:B------:R-:W-:Y:S01]  /*5680*/  LEA R60, P0, R109, UR24, 0xa ;  /* 0x000000186d3c7c11 */ /* 0x000fe2000f8050ff */
[----:B------:R-:W-:Y:S01]  /*5690*/  IMAD.X R109, RZ, RZ, R23, P4 ;  /* 0x000000ffff6d7224 */ /* 0x000fe200020e0617 */
[C---:B------:R-:W-:Y:S02]  /*56a0*/  IADD3 R110, P5, PT, R62.reuse, R17, RZ ;  /* 0x000000113e6e7210 */ /* 0x040fe40007fbe0ff */
[C---:B------:R-:W-:Y:S02]  /*56b0*/  IADD3 R2, P4, PT, R62.reuse, R36, RZ ;  /* 0x000000243e027210 */ /* 0x040fe40007f9e0ff */
[C---:B------:R-:W-:Y:S01]  /*56c0*/  IADD3 R120, P3, PT, R62.reuse, R3, RZ ;  /* 0x000000033e787210 */ /* 0x040fe20007f7e0ff */
[----:B------:R-:W-:Y:S01]  /*56d0*/  IMAD.X R111, RZ, RZ, R39, P5 ;  /* 0x000000ffff6f7224 */ /* 0x000fe200028e0627 */
[----:B------:R-:W-:Y:S01]  /*56e0*/  LEA.HI.X R93, R93, UR5, RZ, 0x2, P2 ;  /* 0x000000055d5d7c11 */ /* 0x000fe200090f14ff */
[----:B------:R-:W-:Y:S01]  /*56f0*/  IMAD.X R3, RZ, RZ, R45, P4 ;  /* 0x000000ffff037224 */ /* 0x000fe200020e062d */
[----:B------:R-:W-:Y:S01]  /*5700*/  IADD3 R16, P5, PT, R62, R38, RZ ;  /* 0x000000263e107210 */ /* 0x000fe20007fbe0ff */
[----:B------:R-:W-:Y:S01]  /*5710*/  IMAD.X R121, RZ, RZ, R21, P3 ;  /* 0x000000ffff797224 */ /* 0x000fe200018e0615 */
[----:B------:R-:W-:Y:S01]  /*5720*/  LEA R104, P2, R86, UR10, 0x2 ;  /* 0x0000000a56687c11 */ /* 0x000fe2000f8410ff */
[----:B------:R-:W1:Y:S01]  /*5730*/  LDCU.64 UR4, c[0x0][0x390] ;  /* 0x00007200ff0477ac */ /* 0x000e620008000a00 */
[----:B------:R-:W-:Y:S01]  /*5740*/  IADD3 R22, P4, PT, R62, R44, RZ ;  /* 0x0000002c3e167210 */ /* 0x000fe20007f9e0ff */
[----:B------:R-:W-:Y:S01]  /*5750*/  IMAD.X R17, RZ, RZ, R49, P5 ;  /* 0x000000ffff117224 */ /* 0x000fe200028e0631 */
[----:B------:R-:W-:-:S02]  /*5760*/  LEA.HI.X R105, R86, UR11, RZ, 0x2, P2 ;  /* 0x0000000b56697c11 */ /* 0x000fc400090f14ff */
[C---:B------:R-:W-:Y:S01]  /*5770*/  IADD3 R112, P3, PT, R62.reuse, R20, RZ ;  /* 0x000000143e707210 */ /* 0x040fe20007f7e0ff */
[----:B------:R-:W2:Y:S01]  /*5780*/  S2R R86, SR_TID.X ;  /* 0x0000000000567919 */ /* 0x000ea20000002100 */
[C---:B------:R-:W-:Y:S01]  /*5790*/  IADD3 R20, P6, PT, R62.reuse, R42, RZ ;  /* 0x0000002a3e147210 */ /* 0x040fe20007fde0ff */
[----:B------:R-:W-:Y:S01]  /*57a0*/  IMAD.X R23, RZ, RZ, R57, P4 ;  /* 0x000000ffff177224 */ /* 0x000fe200020e0639 */
[C---:B------:R-:W-:Y:S02]  /*57b0*/  IADD3 R36, P5, PT, R62.reuse, R46, RZ ;  /* 0x0000002e3e247210 */ /* 0x040fe40007fbe0ff */
[C---:B------:R-:W-:Y:S01]  /*57c0*/  IADD3 R42, P4, PT, R62.reuse, R54, RZ ;  /* 0x000000363e2a7210 */ /* 0x040fe20007f9e0ff */
[----:B------:R-:W-:Y:S02]  /*57d0*/  IMAD.X R113, RZ, RZ, R43, P3 ;  /* 0x000000ffff717224 */ /* 0x000fe400018e062b */
[----:B------:R-:W-:Y:S01]  /*57e0*/  IMAD.X R37, RZ, RZ, R55, P5 ;  /* 0x000000ffff257224 */ /* 0x000fe200028e0637 */
[C---:B------:R-:W-:Y:S01]  /*57f0*/  IADD3 R44, P5, PT, R62.reuse, R56, RZ ;  /* 0x000000383e2c7210 */ /* 0x040fe20007fbe0ff */
[----:B------:R-:W-:Y:S01]  /*5800*/  IMAD.X R43, RZ, RZ, R61, P4 ;  /* 0x000000ffff2b7224 */ /* 0x000fe200020e063d */
[----:B------:R-:W-:-:S02]  /*5810*/  IADD3 R56, P4, PT, R62, R63, RZ ;  /* 0x0000003f3e387210 */ /* 0x000fc40007f9e0ff */
[----:B------:R-:W3:Y:S01]  /*5820*/  S2R R63, SR_TID.X ;  /* 0x00000000003f7919 */ /* 0x000ee20000002100 */
[C---:B------:R-:W-:Y:S01]  /*5830*/  IADD3 R18, P3, PT, R62.reuse, R40, RZ ;  /* 0x000000283e127210 */ /* 0x040fe20007f7e0ff */
[----:B------:R-:W-:Y:S01]  /*5840*/  IMAD.X R21, RZ, RZ, R53, P6 ;  /* 0x000000ffff157224 */ /* 0x000fe200030e0635 */
[C---:B------:R-:W-:Y:S02]  /*5850*/  IADD3 R40, P6, PT, R62.reuse, R52, RZ ;  /* 0x000000343e287210 */ /* 0x040fe40007fde0ff */
[----:B------:R-:W-:Y:S01]  /*5860*/  SHF.R.U32.HI R87, RZ, 0x5, R87 ;  /* 0x00000005ff577819 */ /* 0x000fe20000011657 */
[----:B------:R-:W-:Y:S01]  /*5870*/  IMAD.X R19, RZ, RZ, R47, P3 ;  /* 0x000000ffff137224 */ /* 0x000fe200018e062f */
[----:B------:R-:W-:Y:S01]  /*5880*/  IADD3 R38, P3, PT, R62, R48, RZ ;  /* 0x000000303e267210 */ /* 0x000fe20007f7e0ff */
[----:B------:R-:W-:Y:S01]  /*5890*/  IMAD.X R41, RZ, RZ, R64, P6 ;  /* 0x000000ffff297224 */ /* 0x000fe200030e0640 */
[----:B------:R-:W-:Y:S01]  /*58a0*/  LEA.HI.X R66, R66, UR25, RZ, 0x2, P0 ;  /* 0x0000001942427c11 */ /* 0x000fe200080f14ff */
[----:B------:R-:W-:Y:S01]  /*58b0*/  IMAD.X R45, RZ, RZ, R65, P5 ;  /* 0x000000ffff2d7224 */ /* 0x000fe200028e0641 */
[----:B------:R-:W4:Y:S01]  /*58c0*/  LDSM.16.M88.4 R52, [R0+UR7+0x200] ;  /* 0x000200070034783b */ /* 0x000f220008000200 */
[----:B------:R-:W-:Y:S01]  /*58d0*/  IMAD.X R39, RZ, RZ, R59, P3 ;  /* 0x000000ffff277224 */ /* 0x000fe200018e063b */
[----:B------:R-:W-:-:S02]  /*58e0*/  IADD3 R46, P3, PT, R62, R58, RZ ;  /* 0x0000003a3e2e7210 */ /* 0x000fc40007f7e0ff */
[----:B------:R-:W-:Y:S02]  /*58f0*/  IADD3 R48, P6, PT, R62, R60, RZ ;  /* 0x0000003c3e307210 */ /* 0x000fe40007fde0ff */
[----:B--2---:R-:W-:Y:S01]  /*5900*/  SHF.R.U32.HI R86, RZ, 0x5, R86 ;  /* 0x00000005ff567819 */ /* 0x004fe20000011656 */
[----:B------:R-:W-:Y:S01]  /*5910*/  IMAD.X R47, RZ, RZ, R92, P3 ;  /* 0x000000ffff2f7224 */ /* 0x000fe200018e065c */
[----:B------:R-:W-:Y:S02]  /*5920*/  SGXT.U32 R87, R87, 0x3 ;  /* 0x000000035757781a */ /* 0x000fe40000000000 */
[----:B------:R-:W-:Y:S01]  /*5930*/  SGXT.U32 R86, R86, 0x3 ;  /* 0x000000035656781a */ /* 0x000fe20000000000 */
[----:B------:R-:W-:Y:S01]  /*5940*/  IMAD.X R49, RZ, RZ, R66, P6 ;  /* 0x000000ffff317224 */ /* 0x000fe200030e0642 */
[----:B------:R-:W-:Y:S02]  /*5950*/  LEA R101, P0, R85, UR8, 0x2 ;  /* 0x0000000855657c11 */ /* 0x000fe4000f8010ff */
[----:B------:R-:W-:-:S02]  /*5960*/  IADD3 R58, P5, PT, R62, R107, RZ ;  /* 0x0000006b3e3a7210 */ /* 0x000fc40007fbe0ff */
[----:B------:R-:W-:Y:S02]  /*5970*/  LOP3.LUT R86, R86, 0xe8, RZ, 0xfc, !PT ;  /* 0x000000e856567812 */ /* 0x000fe400078efcff */
[C---:B------:R-:W-:Y:S02]  /*5980*/  IADD3 R64, P3, PT, R62.reuse, R106, RZ ;  /* 0x0000006a3e407210 */ /* 0x040fe40007f7e0ff */
[----:B---3--:R-:W-:Y:S01]  /*5990*/  SHF.R.U32.HI R63, RZ, 0x5, R63 ;  /* 0x00000005ff3f7819 */ /* 0x008fe2000001163f */
[----:B------:R-:W-:Y:S01]  /*59a0*/  IMAD.X R57, RZ, RZ, R93, P4 ;  /* 0x000000ffff397224 */ /* 0x000fe200020e065d */
[----:B------:R-:W-:Y:S02]  /*59b0*/  IADD3 R66, P6, PT, R62, R67, RZ ;  /* 0x000000433e427210 */ /* 0x000fe40007fde0ff */
[----:B------:R-:W-:Y:S01]  /*59c0*/  LOP3.LUT R87, R87, 0xf0, RZ, 0xfc, !PT ;  /* 0x000000f057577812 */ /* 0x000fe200078efcff */
[----:B------:R-:W-:Y:S01]  /*59d0*/  IMAD.X R59, RZ, RZ, R100, P5 ;  /* 0x000000ffff3b7224 */ /* 0x000fe200028e0664 */
[----:B------:R-:W-:-:S02]  /*59e0*/  LEA.HI.X R85, R85, UR9, RZ, 0x2, P0 ;  /* 0x0000000955557c11 */ /* 0x000fc400080f14ff */
[----:B------:R-:W-:Y:S01]  /*59f0*/  IADD3 R60, P4, PT, R62, R101, RZ ;  /* 0x000000653e3c7210 */ /* 0x000fe20007f9e0ff */
[----:B------:R-:W-:Y:S01]  /*5a00*/  IMAD.X R65, RZ, RZ, R82, P3 ;  /* 0x000000ffff417224 */ /* 0x000fe200018e0652 */
[----:B------:R-:W-:Y:S01]  /*5a10*/  LEA R86, P0, R86, UR32, 0xa ;  /* 0x0000002056567c11 */ /* 0x000fe2000f8050ff */
[----:B------:R-:W2:Y:S01]  /*5a20*/  LDL.LU R82, [R1+0x340] ;  /* 0x0003400001527983 */ /* 0x000ea20000300800 */
[----:B------:R-:W-:Y:S01]  /*5a30*/  SGXT.U32 R63, R63, 0x3 ;  /* 0x000000033f3f781a */ /* 0x000fe20000000000 */
[----:B------:R-:W-:Y:S01]  /*5a40*/  IMAD.X R67, RZ, RZ, R83, P6 ;  /* 0x000000ffff437224 */ /* 0x000fe200030e0653 */
[C---:B------:R-:W-:Y:S01]  /*5a50*/  IADD3 R124, P5, PT, R62.reuse, R104, RZ ;  /* 0x000000683e7c7210 */ /* 0x040fe20007fbe0ff */
[----:B------:R-:W3:Y:S01]  /*5a60*/  LDL.LU R83, [R1+0x33c] ;  /* 0x00033c0001537983 */ /* 0x000ee20000300800 */
[----:B0-----:R-:W-:Y:S01]  /*5a70*/  LEA R87, P2, R87, UR18, 0xa ;  /* 0x0000001257577c11 */ /* 0x001fe2000f8450ff */
[----:B------:R-:W-:Y:S01]  /*5a80*/  IMAD.X R61, RZ, RZ, R85, P4 ;  /* 0x000000ffff3d7224 */ /* 0x000fe200020e0655 */
[----:B------:R-:W-:-:S02]  /*5a90*/  IADD3 R92, P3, PT, R62, R84, RZ ;  /* 0x000000543e5c7210 */ /* 0x000fc40007f7e0ff */
[----:B------:R-:W-:Y:S01]  /*5aa0*/  LOP3.LUT R63, R63, 0xf8, RZ, 0xfc, !PT ;  /* 0x000000f83f3f7812 */ /* 0x000fe200078efcff */
[----:B------:R-:W5:Y:S01]  /*5ab0*/  LDL.LU R84, [R1+0x338] ;  /* 0x0003380001547983 */ /* 0x000f620000300800 */
[C---:B------:R-:W-:Y:S01]  /*5ac0*/  IADD3 R100, P6, PT, R62.reuse, R86, RZ ;  /* 0x000000563e647210 */ /* 0x040fe20007fde0ff */
[----:B------:R-:W-:Y:S02]  /*5ad0*/  IMAD.X R125, RZ, RZ, R105, P5 ;  /* 0x000000ffff7d7224 */ /* 0x000fe400028e0669 */
[----:B------:R-:W2:Y:S01]  /*5ae0*/  LDL.LU R85, [R1+0x334] ;  /* 0x0003340001557983 */ /* 0x000ea20000300800 */
[----:B------:R-:W-:-:S03]  /*5af0*/  IADD3 R104, P5, PT, R62, R87, RZ ;  /* 0x000000573e687210 */ /* 0x000fc60007fbe0ff */
[----:B------:R-:W2:Y:S01]  /*5b00*/  LDL.LU R86, [R1+0x330] ;  /* 0x0003300001567983 */ /* 0x000ea20000300800 */
[----:B-1----:R-:W-:Y:S01]  /*5b10*/  LEA R106, P4, R63, UR4, 0xa ;  /* 0x000000043f6a7c11 */ /* 0x002fe2000f8850ff */
[----:B------:R-:W-:Y:S02]  /*5b20*/  IMAD.X R93, RZ, RZ, R91, P3 ;  /* 0x000000ffff5d7224 */ /* 0x000fe400018e065b */
[----:B------:R-:W2:Y:S04]  /*5b30*/  LDL.LU R101, [R1+0x1c] ;  /* 0x00001c0001657983 */ /* 0x000ea80000300800 */
[----:B------:R-:W2:Y:S01]  /*5b40*/  LDL.LU R87, [R1+0x32c] ;  /* 0x00032c0001577983 */ /* 0x000ea20000300800 */
[----:B------:R-:W-:-:S03]  /*5b50*/  IADD3 R106, P3, PT, R62, R106, RZ ;  /* 0x0000006a3e6a7210 */ /* 0x000fc60007f7e0ff */
[----:B------:R-:W2:Y:S04]  /*5b60*/  LDL.LU R105, [R1+0x11c] ;  /* 0x00011c0001697983 */ /* 0x000ea80000300800 */
[----:B------:R-:W2:Y:S04]  /*5b70*/  LDL.LU R91, [R1+0x298] ;  /* 0x00029800015b7983 */ /* 0x000ea80000300800 */
[----:B------:R-:W2:Y:S04]  /*5b80*/  LDL.LU R63, [R1+0x20] ;  /* 0x00002000013f7983 */ /* 0x000ea80000300800 */
[----:B------:R-:W2:Y:S04]  /*5b90*/  LDL.LU R107, [R1+0x19c] ;  /* 0x00019c00016b7983 */ /* 0x000ea80000300800 */
[----:B------:R-:W2:Y:S04]  /*5ba0*/  LDL.LU R62, [R1+0x120] ;  /* 0x00012000013e7983 */ /* 0x000ea80000300800 */
[----:B------:R0:W-:Y:S04]  /*5bb0*/  STG.E desc[UR14][R60.64], R88 ;  /* 0x000000583c007986 */ /* 0x0001e8000c10190e */
[----:B------:R1:W-:Y:S04]  /*5bc0*/  STG.E desc[UR14][R60.64+0x80], R89 ;  /* 0x000080593c007986 */ /* 0x0003e8000c10190e */
[----:B------:R4:W-:Y:S04]  /*5bd0*/  STG.E desc[UR14][R60.64+0x100], R90 ;  /* 0x0001005a3c007986 */ /* 0x0009e8000c10190e */
[----:B0-----:R-:W2:Y:S04]  /*5be0*/  LDL.LU R88, [R1+0x328] ;  /* 0x0003280001587983 */ /* 0x001ea80000300800 */
[----:B-1----:R-:W2:Y:S04]  /*5bf0*/  LDL.LU R89, [R1+0x324] ;  /* 0x0003240001597983 */ /* 0x002ea80000300800 */
[----:B----4-:R-:W4:Y:S04]  /*5c00*/  LDL.LU R90, [R1+0x320] ;  /* 0x00032000015a7983 */ /* 0x010f280000300800 */
[----:B------:R0:W-:Y:S04]  /*5c10*/  STG.E desc[UR14][R60.64+0x180], R94 ;  /* 0x0001805e3c007986 */ /* 0x0001e8000c10190e */
[----:B0-----:R-:W2:Y:S04]  /*5c20*/  LDL.LU R94, [R1+0x31c] ;  /* 0x00031c00015e7983 */ /* 0x001ea80000300800 */
[----:B------:R0:W-:Y:S04]  /*5c30*/  STG.E desc[UR14][R60.64+0x200], R95 ;  /* 0x0002005f3c007986 */ /* 0x0001e8000c10190e */
[----:B------:R-:W-:Y:S04]  /*5c40*/  STG.E desc[UR14][R60.64+0x300], R102 ;  /* 0x000300663c007986 */ /* 0x000fe8000c10190e */
[----:B0-----:R-:W3:Y:S04]  /*5c50*/  LDL.LU R95, [R1+0x318] ;  /* 0x00031800015f7983 */ /* 0x001ee80000300800 */
[----:B------:R-:W-:Y:S04]  /*5c60*/  STG.E desc[UR14][R60.64+0x380], R50 ;  /* 0x000380323c007986 */ /* 0x000fe8000c10190e */
[----:B--2---:R0:W-:Y:S04]  /*5c70*/  STG.E desc[UR14][R60.64+0x280], R94 ;  /* 0x0002805e3c007986 */ /* 0x0041e8000c10190e */
[----:B0-----:R-:W2:Y:S04]  /*5c80*/  LDL.LU R94, [R1+0x21c] ;  /* 0x00021c00015e7983 */ /* 0x001ea80000300800 */
[----:B------:R-:W4:Y:S04]  /*5c90*/  LDL.LU R102, [R1+0x294] ;  /* 0x0002940001667983 */ /* 0x000f280000300800 */
[----:B------:R-:W5:Y:S04]  /*5ca0*/  LDL.LU R60, [R1+0x220] ;  /* 0x00022000013c7983 */ /* 0x000f680000300800 */
[----:B------:R-:W5:Y:S04]  /*5cb0*/  LDL.LU R61, [R1+0x1a0] ;  /* 0x0001a000013d7983 */ /* 0x000f680000300800 */
[----:B------:R-:W5:Y:S04]  /*5cc0*/  LDL.LU R50, [R1+0x28] ;  /* 0x0000280001327983 */ /* 0x000f680000300800 */
[----:B------:R-:W-:Y:S04]  /*5cd0*/  STG.E desc[UR14][R124.64+0x100], R107 ;  /* 0x0001006b7c007986 */ /* 0x000fe8000c10190e */
[----:B------:R-:W-:Y:S04]  /*5ce0*/  STG.E desc[UR14][R124.64+0x180], R105 ;  /* 0x000180697c007986 */ /* 0x000fe8000c10190e */
[----:B------:R-:W-:Y:S04]  /*5cf0*/  STG.E desc[UR14][R124.64+0x200], R101 ;  /* 0x000200657c007986 */ /* 0x000fe8000c10190e */
[----:B---3--:R-:W-:Y:S04]  /*5d00*/  STG.E desc[UR14][R124.64+0x280], R95 ;  /* 0x0002805f7c007986 */ /* 0x008fe8000c10190e */
[----:B------:R-:W-:Y:S04]  /*5d10*/  STG.E desc[UR14][R124.64+0x300], R103 ;  /* 0x000300677c007986 */ /* 0x000fe8000c10190e */
[----:B------:R-:W-:Y:S04]  /*5d20*/  STG.E desc[UR14][R124.64+0x380], R51 ;  /* 0x000380337c007986 */ /* 0x000fe8000c10190e */
[----:B--2---:R-:W-:Y:S04]  /*5d30*/  STG.E desc[UR14][R124.64+0x80], R94 ;  /* 0x0000805e7c007986 */ /* 0x004fe8000c10190e */
[----:B----4-:R0:W-:Y:S04]  /*5d40*/  STG.E desc[UR14][R124.64], R102 ;  /* 0x000000667c007986 */ /* 0x0101e8000c10190e */
[----:B0-----:R-:W2:Y:S04]  /*5d50*/  LDL.LU R102, [R1+0x2a4] ;  /* 0x0002a40001667983 */ /* 0x001ea80000300800 */
[----:B------:R-:W3:Y:S04]  /*5d60*/  LDL.LU R94, [R1+0x22c] ;  /* 0x00022c00015e7983 */ /* 0x000ee80000300800 */
[----:B------:R-:W4:Y:S04]  /*5d70*/  LDL.LU R107, [R1+0x1ac] ;  /* 0x0001ac00016b7983 */ /* 0x000f280000300800 */
[----:B------:R-:W2:Y:S04]  /*5d80*/  LDL.LU R105, [R1+0x12c] ;  /* 0x00012c0001697983 */ /* 0x000ea80000300800 */
[----:B------:R-:W2:Y:S04]  /*5d90*/  LDL.LU R101, [R1+0x2c] ;  /* 0x00002c0001657983 */ /* 0x000ea80000300800 */
[----:B------:R-:W2:Y:S04]  /*5da0*/  LDL.LU R95, [R1+0x128] ;  /* 0x00012800015f7983 */ /* 0x000ea80000300800 */
[----:B------:R-:W2:Y:S04]  /*5db0*/  LDL.LU R103, [R1+0x1a8] ;  /* 0x0001a80001677983 */ /* 0x000ea80000300800 */
[----:B------:R-:W2:Y:S04]  /*5dc0*/  LDL.LU R51, [R1+0x24] ;  /* 0x0000240001337983 */ /* 0x000ea80000300800 */
[----:B------:R-:W3:Y:S04]  /*5dd0*/  LDL.LU R124, [R1+0x2a0] ;  /* 0x0002a000017c7983 */ /* 0x000ee80000300800 */
[----:B------:R-:W3:Y:S04]  /*5de0*/  LDL.LU R125, [R1+0x228] ;  /* 0x00022800017d7983 */ /* 0x000ee80000300800 */
[----:B------:R0:W-:Y:S04]  /*5df0*/  STG.E desc[UR14][R116.64], R91 ;  /* 0x0000005b74007986 */ /* 0x0001e8000c10190e */
[----:B------:R1:W-:Y:S04]  /*5e00*/  STG.E desc[UR14][R116.64+0x280], R88 ;  /* 0x0002805874007986 */ /* 0x0003e8000c10190e */
[----:B------:R5:W-:Y:S04]  /*5e10*/  STG.E desc[UR14][R116.64+0x300], R96 ;  /* 0x0003006074007986 */ /* 0x000be8000c10190e */
[----:B0-----:R-:W3:Y:S04]  /*5e20*/  LDL.LU R91, [R1+0x314] ;  /* 0x00031400015b7983 */ /* 0x001ee80000300800 */
[----:B-1----:R-:W3:Y:S04]  /*5e30*/  LDL.LU R88, [R1+0x124] ;  /* 0x0001240001587983 */ /* 0x002ee80000300800 */
[----:B-----5:R-:W-:Y:S04]  /*5e40*/  STG.E desc[UR14][R116.64+0x80], R60 ;  /* 0x0000803c74007986 */ /* 0x020fe8000c10190e */
[----:B------:R-:W-:Y:S04]  /*5e50*/  STG.E desc[UR14][R116.64+0x100], R61 ;  /* 0x0001003d74007986 */ /* 0x000fe8000c10190e */
[----:B------:R-:W-:Y:S04]  /*5e60*/  STG.E desc[UR14][R116.64+0x180], R62 ;  /* 0x0001803e74007986 */ /* 0x000fe8000c10190e */
[----:B------:R-:W-:Y:S04]  /*5e70*/  STG.E desc[UR14][R116.64+0x200], R63 ;  /* 0x0002003f74007986 */ /* 0x000fe8000c10190e */
[----:B------:R-:W5:Y:S04]  /*5e80*/  LDL.LU R96, [R1+0x1a4] ;  /* 0x0001a40001607983 */ /* 0x000f680000300800 */
[----:B------:R0:W-:Y:S04]  /*5e90*/  STG.E desc[UR14][R116.64+0x380], R52 ;  /* 0x0003803474007986 */ /* 0x0001e8000c10190e */
[----:B------:R-:W1:Y:S04]  /*5ea0*/  LDSM.16.M88.4 R60, [R0+UR7+0x400] ;  /* 0x00040007003c783b */ /* 0x000e680008000200 */
[----:B0-----:R-:W4:Y:S04]  /*5eb0*/  LDL.LU R116, [R1+0x29c] ;  /* 0x00029c0001747983 */ /* 0x001f280000300800 */
[----:B------:R-:W4:Y:S04]  /*5ec0*/  LDL.LU R117, [R1+0x224] ;  /* 0x0002240001757983 */ /* 0x000f280000300800 */
[----:B------:R-:W4:Y:S04]  /*5ed0*/  LDL.LU R52, [R1+0x30] ;  /* 0x0000300001347983 */ /* 0x000f280000300800 */
[----:B------:R0:W-:Y:S04]  /*5ee0*/  STG.E desc[UR14][R122.64+0x280], R89 ;  /* 0x000280597a007986 */ /* 0x0001e8000c10190e */
[----:B------:R0:W-:Y:S04]  /*5ef0*/  STG.E desc[UR14][R122.64+0x300], R97 ;  /* 0x000300617a007986 */ /* 0x0001e8000c10190e */
[----:B------:R-:W-:Y:S04]  /*5f00*/  STG.E desc[UR14][R122.64+0x380], R53 ;  /* 0x000380357a007986 */ /* 0x000fe8000c10190e */
[----:B0-----:R-:W4:Y:S04]  /*5f10*/  LDL.LU R89, [R1+0x130] ;  /* 0x0001300001597983 */ /* 0x001f280000300800 */
[----:B------:R-:W4:Y:S04]  /*5f20*/  LDL.LU R97, [R1+0x1b0] ;  /* 0x0001b00001617983 */ /* 0x000f280000300800 */
[----:B--2---:R-:W-:Y:S04]  /*5f30*/  STG.E desc[UR14][R122.64+0x200], R51 ;  /* 0x000200337a007986 */ /* 0x004fe8000c10190e */
[----:B---3--:R-:W-:Y:S04]  /*5f40*/  STG.E desc[UR14][R122.64+0x180], R88 ;  /* 0x000180587a007986 */ /* 0x008fe8000c10190e */
[----:B-----5:R-:W-:Y:S04]  /*5f50*/  STG.E desc[UR14][R122.64+0x100], R96 ;  /* 0x000100607a007986 */ /* 0x020fe8000c10190e */
[----:B----4-:R-:W-:Y:S04]  /*5f60*/  STG.E desc[UR14][R122.64], R116 ;  /* 0x000000747a007986 */ /* 0x010fe8000c10190e */
[----:B------:R0:W-:Y:S04]  /*5f70*/  STG.E desc[UR14][R122.64+0x80], R117 ;  /* 0x000080757a007986 */ /* 0x0001e8000c10190e */
[----:B------:R2:W-:Y:S04]  /*5f80*/  STG.E desc[UR14][R120.64], R124 ;  /* 0x0000007c78007986 */ /* 0x0005e8000c10190e */
[----:B0-----:R-:W3:Y:S04]  /*5f90*/  LDL.LU R122, [R1+0x2a8] ;  /* 0x0002a800017a7983 */ /* 0x001ee80000300800 */
[----:B------:R-:W4:Y:S04]  /*5fa0*/  LDL.LU R123, [R1+0x230] ;  /* 0x00023000017b7983 */ /* 0x000f280000300800 */
[----:B------:R-:W5:Y:S04]  /*5fb0*/  LDL.LU R116, [R1+0x2ac] ;  /* 0x0002ac0001747983 */ /* 0x000f680000300800 */
[----:B------:R-:W5:Y:S04]  /*5fc0*/  LDL.LU R117, [R1+0x234] ;  /* 0x0002340001757983 */ /* 0x000f680000300800 */
[----:B------:R-:W5:Y:S04]  /*5fd0*/  LDL.LU R96, [R1+0x1b4] ;  /* 0x0001b40001607983 */ /* 0x000f680000300800 */
[----:B------:R-:W5:Y:S04]  /*5fe0*/  LDL.LU R88, [R1+0x134] ;  /* 0x0001340001587983 */ /* 0x000f680000300800 */
[----:B------:R-:W5:Y:S04]  /*5ff0*/  LDL.LU R51, [R1+0x34] ;  /* 0x0000340001337983 */ /* 0x000f680000300800 */
[----:B------:R0:W-:Y:S04]  /*6000*/  STG.E desc[UR14][R120.64+0x80], R125 ;  /* 0x0000807d78007986 */ /* 0x0001e8000c10190e */
[----:B--2---:R-:W2:Y:S04]  /*6010*/  LDL.LU R124, [R1+0x2b0] ;  /* 0x0002b000017c7983 */ /* 0x004ea80000300800 */
[----:B------:R1:W-:Y:S04]  /*6020*/  STG.E desc[UR14][R120.64+0x100], R103 ;  /* 0x0001006778007986 */ /* 0x0003e8000c10190e */
[----:B0-----:R-:W2:Y:S04]  /*6030*/  LDL.LU R125, [R1+0x238] ;  /* 0x00023800017d7983 */ /* 0x001ea80000300800 */
[----:B------:R0:W-:Y:S04]  /*6040*/  STG.E desc[UR14][R120.64+0x180], R95 ;  /* 0x0001805f78007986 */ /* 0x0001e8000c10190e */
[----:B-1----:R-:W2:Y:S04]  /*6050*/  LDL.LU R103, [R1+0x1b8] ;  /* 0x0001b80001677983 */ /* 0x002ea80000300800 */
[----:B------:R1:W-:Y:S04]  /*6060*/  STG.E desc[UR14][R120.64+0x200], R50 ;  /* 0x0002003278007986 */ /* 0x0003e8000c10190e */
[----:B------:R-:W-:Y:S04]  /*6070*/  STG.E desc[UR14][R120.64+0x280], R90 ;  /* 0x0002805a78007986 */ /* 0x000fe8000c10190e */
[----:B------:R-:W-:Y:S04]  /*6080*/  STG.E desc[UR14][R120.64+0x300], R98 ;  /* 0x0003006278007986 */ /* 0x000fe8000c10190e */
[----:B------:R-:W-:Y:S04]  /*6090*/  STG.E desc[UR14][R120.64+0x380], R54 ;  /* 0x0003803678007986 */ /* 0x000fe8000c10190e */
[----:B0-----:R-:W2:Y:S04]  /*60a0*/  LDL.LU R95, [R1+0x138] ;  /* 0x00013800015f7983 */ /* 0x001ea80000300800 */
[----:B------:R0:W-:Y:S04]  /*60b0*/  STG.E desc[UR14][R118.64], R102 ;  /* 0x0000006676007986 */ /* 0x0001e8000c10190e */
[----:B-1----:R-:W2:Y:S04]  /*60c0*/  LDL.LU R50, [R1+0x38] ;  /* 0x0000380001327983 */ /* 0x002ea80000300800 */
[----:B------:R1:W-:Y:S04]  /*60d0*/  STG.E desc[UR14][R118.64+0x80], R94 ;  /* 0x0000805e76007986 */ /* 0x0003e8000c10190e */
[----:B0-----:R-:W2:Y:S04]  /*60e0*/  LDL.LU R102, [R1+0x2b4] ;  /* 0x0002b40001667983 */ /* 0x001ea80000300800 */
[----:B------:R0:W-:Y:S04]  /*60f0*/  STG.E desc[UR14][R118.64+0x100], R107 ;  /* 0x0001006b76007986 */ /* 0x0001e8000c10190e */
[----:B-1----:R-:W2:Y:S04]  /*6100*/  LDL.LU R94, [R1+0x23c] ;  /* 0x00023c00015e7983 */ /* 0x002ea80000300800 */
[----:B------:R1:W-:Y:S04]  /*6110*/  STG.E desc[UR14][R118.64+0x180], R105 ;  /* 0x0001806976007986 */ /* 0x0003e8000c10190e */
[----:B0-----:R-:W2:Y:S04]  /*6120*/  LDL.LU R107, [R1+0x1bc] ;  /* 0x0001bc00016b7983 */ /* 0x001ea80000300800 */
[----:B-1----:R-:W2:Y:S04]  /*6130*/  LDL.LU R105, [R1+0x13c] ;  /* 0x00013c0001697983 */ /* 0x002ea80000300800 */
[----:B------:R0:W-:Y:S04]  /*6140*/  STG.E desc[UR14][R118.64+0x200], R101 ;  /* 0x0002006576007986 */ /* 0x0001e8000c10190e */
[----:B------:R1:W-:Y:S04]  /*6150*/  STG.E desc[UR14][R118.64+0x280], R91 ;  /* 0x0002805b76007986 */ /* 0x0003e8000c10190e */
[----:B------:R-:W-:Y:S04]  /*6160*/  STG.E desc[UR14][R118.64+0x300], R99 ;  /* 0x0003006376007986 */ /* 0x000fe8000c10190e */
[----:B0-----:R-:W2:Y:S04]  /*6170*/  LDL.LU R101, [R1+0x3c] ;  /* 0x00003c0001657983 */ /* 0x001ea80000300800 */
[----:B-1----:R-:W2:Y:S04]  /*6180*/  LDL.LU R91, [R1+0x2b8] ;  /* 0x0002b800015b7983 */ /* 0x002ea80000300800 */
[----:B------:R-:W2:Y:S04]  /*6190*/  LDL.LU R120, [R1+0x240] ;  /* 0x0002400001787983 */ /* 0x000ea80000300800 */
[----:B------:R-:W2:Y:S04]  /*61a0*/  LDL.LU R121, [R1+0x1c0] ;  /* 0x0001c00001797983 */ /* 0x000ea80000300800 */
[----:B------:R-:W-:Y:S04]  /*61b0*/  STG.E desc[UR14][R118.64+0x380], R55 ;  /* 0x0003803776007986 */ /* 0x000fe8000c10190e */
[----:B------:R-:W2:Y:S04]  /*61c0*/  LDL.LU R98, [R1+0x140] ;  /* 0x0001400001627983 */ /* 0x000ea80000300800 */
[----:B------:R-:W2:Y:S04]  /*61d0*/  LDL.LU R90, [R1+0x70] ;  /* 0x00007000015a7983 */ /* 0x000ea80000300800 */
[----:B------:R-:W-:Y:S04]  /*61e0*/  STG.E desc[UR14][R108.64+0x100], R97 ;  /* 0x000100616c007986 */ /* 0x000fe8000c10190e */
[----:B------:R-:W-:Y:S04]  /*61f0*/  STG.E desc[UR14][R108.64+0x180], R89 ;  /* 0x000180596c007986 */ /* 0x000fe8000c10190e */
[----:B------:R-:W-:Y:S04]  /*6200*/  STG.E desc[UR14][R108.64+0x200], R52 ;  /* 0x000200346c007986 */ /* 0x000fe8000c10190e */
[----:B------:R-:W-:Y:S04]  /*6210*/  STG.E desc[UR14][R108.64+0x280], R84 ;  /* 0x000280546c007986 */ /* 0x000fe8000c10190e */
[----:B------:R-:W-:Y:S04]  /*6220*/  STG.E desc[UR14][R108.64+0x300], R32 ;  /* 0x000300206c007986 */ /* 0x000fe8000c10190e */
[----:B------:R-:W-:Y:S04]  /*6230*/  STG.E desc[UR14][R108.64+0x380], R60 ;  /* 0x0003803c6c007986 */ /* 0x000fe8000c10190e */
[----:B------:R-:W0:Y:S04]  /*6240*/  LDSM.16.M88.4 R52, [R0+UR7+0x600] ;  /* 0x000600070034783b */ /* 0x000e280008000200 */
[----:B---3--:R1:W-:Y:S04]  /*6250*/  STG.E desc[UR14][R108.64], R122 ;  /* 0x0000007a6c007986 */ /* 0x0083e8000c10190e */
[----:B----4-:R3:W-:Y:S04]  /*6260*/  STG.E desc[UR14][R108.64+0x80], R123 ;  /* 0x0000807b6c007986 */ /* 0x0107e8000c10190e */
[----:B-----5:R4:W-:Y:S04]  /*6270*/  STG.E desc[UR14][R110.64], R116 ;  /* 0x000000746e007986 */ /* 0x0209e8000c10190e */
[----:B-1----:R-:W5:Y:S04]  /*6280*/  LDL.LU R122, [R1] ;  /* 0x00000000017a7983 */ /* 0x002f680000300800 */
[----:B---3--:R-:W3:Y:S04]  /*6290*/  LDL.LU R123, [R1+0x2bc] ;  /* 0x0002bc00017b7983 */ /* 0x008ee80000300800 */
[----:B------:R-:W3:Y:S04]  /*62a0*/  LDL.LU R97, [R1+0x244] ;  /* 0x0002440001617983 */ /* 0x000ee80000300800 */
[----:B------:R-:W3:Y:S04]  /*62b0*/  LDL.LU R89, [R1+0x1c4] ;  /* 0x0001c40001597983 */ /* 0x000ee80000300800 */
[----:B------:R1:W-:Y:S04]  /*62c0*/  STG.E desc[UR14][R110.64+0x80], R117 ;  /* 0x000080756e007986 */ /* 0x0003e8000c10190e */
[----:B----4-:R-:W4:Y:S04]  /*62d0*/  LDL.LU R116, [R1+0x144] ;  /* 0x0001440001747983 */ /* 0x010f280000300800 */
[----:B------:R0:W-:Y:S04]  /*62e0*/  STG.E desc[UR14][R110.64+0x100], R96 ;  /* 0x000100606e007986 */ /* 0x0001e8000c10190e */
[----:B-1----:R-:W4:Y:S04]  /*62f0*/  LDL.LU R117, [R1+0x74] ;  /* 0x0000740001757983 */ /* 0x002f280000300800 */
[----:B------:R1:W-:Y:S04]  /*6300*/  STG.E desc[UR14][R110.64+0x180], R88 ;  /* 0x000180586e007986 */ /* 0x0003e8000c10190e */
[----:B0-----:R-:W4:Y:S04]  /*6310*/  LDL.LU R96, [R1+0x4] ;  /* 0x0000040001607983 */ /* 0x001f280000300800 */
[----:B------:R0:W-:Y:S04]  /*6320*/  STG.E desc[UR14][R110.64+0x200], R51 ;  /* 0x000200336e007986 */ /* 0x0001e8000c10190e */
[----:B------:R-:W-:Y:S04]  /*6330*/  STG.E desc[UR14][R110.64+0x280], R85 ;  /* 0x000280556e007986 */ /* 0x000fe8000c10190e */
[----:B------:R-:W-:Y:S04]  /*6340*/  STG.E desc[UR14][R110.64+0x300], R33 ;  /* 0x000300216e007986 */ /* 0x000fe8000c10190e */
[----:B------:R-:W-:Y:S04]  /*6350*/  STG.E desc[UR14][R110.64+0x380], R61 ;  /* 0x0003803d6e007986 */ /* 0x000fe8000c10190e */
[----:B-1----:R-:W4:Y:S04]  /*6360*/  LDL.LU R88, [R1+0x2c0] ;  /* 0x0002c00001587983 */ /* 0x002f280000300800 */
[----:B--2---:R1:W-:Y:S04]  /*6370*/  STG.E desc[UR14][R112.64], R124 ;  /* 0x0000007c70007986 */ /* 0x0043e8000c10190e */
        /* <DEDUP_REMOVED lines=22> */
[----:B------:R-:W-:Y:S04]  /*64e0*/  STG.E desc[UR14][R114.64+0x280], R87 ;  /* 0x0002805772007986 */ /* 0x000fe8000c10190e */
[----:B------:R-:W-:Y:S04]  /*64f0*/  STG.E desc[UR14][R114.64+0x300], R35 ;  /* 0x0003002372007986 */ /* 0x000fe8000c10190e */
[----:B0-----:R-:W2:Y:S04]  /*6500*/  LDL.LU R101, [R1+0xc] ;  /* 0x00000c0001657983 */ /* 0x001ea80000300800 */
[----:B------:R-:W-:Y:S04]  /*6510*/  STG.E desc[UR14][R114.64+0x380], R63 ;  /* 0x0003803f72007986 */ /* 0x000fe8000c10190e */
[----:B------:R0:W-:Y:S04]  /*6520*/  STG.E desc[UR14][R2.64], R91 ;  /* 0x0000005b02007986 */ /* 0x0001e8000c10190e */
[----:B------:R-:W2:Y:S04]  /*6530*/  LDL.LU R99, [R1+0x2c8] ;  /* 0x0002c80001637983 */ /* 0x000ea80000300800 */
        /* <DEDUP_REMOVED lines=9> */
[----:B-1----:R-:W2:Y:S04]  /*65d0*/  LDL.LU R98, [R1+0x100] ;  /* 0x0001000001627983 */ /* 0x002ea80000300800 */
[----:B------:R-:W0:Y:S04]  /*65e0*/  LDSM.16.M88.4 R32, [R0+UR7+0x800] ;  /* 0x000800070020783b */ /* 0x000e280008000200 */
[----:B-----5:R-:W-:Y:S04]  /*65f0*/  STG.E desc[UR14][R2.64+0x280], R122 ;  /* 0x0002807a02007986 */ /* 0x020fe8000c10190e */
[----:B---3--:R-:W-:Y:S04]  /*6600*/  STG.E desc[UR14][R16.64], R123 ;  /* 0x0000007b10007986 */ /* 0x008fe8000c10190e */
[----:B------:R-:W-:Y:S04]  /*6610*/  STG.E desc[UR14][R16.64+0x80], R97 ;  /* 0x0000806110007986 */ /* 0x000fe8000c10190e */
[----:B------:R-:W-:Y:S04]  /*6620*/  STG.E desc[UR14][R16.64+0x100], R89 ;  /* 0x0001005910007986 */ /* 0x000fe8000c10190e */
[----:B------:R-:W-:Y:S04]  /*6630*/  STG.E desc[UR14][R16.64+0x300], R29 ;  /* 0x0003001d10007986 */ /* 0x000fe8000c10190e */
[----:B----4-:R1:W-:Y:S04]  /*6640*/  STG.E desc[UR14][R16.64+0x180], R116 ;  /* 0x0001807410007986 */ /* 0x0103e8000c10190e */
[----:B------:R-:W-:Y:S04]  /*6650*/  STG.E desc[UR14][R16.64+0x380], R53 ;  /* 0x0003803510007986 */ /* 0x000fe8000c10190e */
[----:B------:R3:W-:Y:S04]  /*6660*/  STG.E desc[UR14][R16.64+0x200], R117 ;  /* 0x0002007510007986 */ /* 0x0007e8000c10190e */
[----:B-1----:R-:W4:Y:S04]  /*6670*/  LDL.LU R116, [R1+0x2cc] ;  /* 0x0002cc0001747983 */ /* 0x002f280000300800 */
[----:B------:R1:W-:Y:S04]  /*6680*/  STG.E desc[UR14][R16.64+0x280], R96 ;  /* 0x0002806010007986 */ /* 0x0003e8000c10190e */
[----:B---3--:R-:W3:Y:S04]  /*6690*/  LDL.LU R117, [R1+0x254] ;  /* 0x0002540001757983 */ /* 0x008ee80000300800 */
[----:B-1----:R-:W5:Y:S04]  /*66a0*/  LDL.LU R96, [R1+0x204] ;  /* 0x0002040001607983 */ /* 0x002f680000300800 */
[----:B------:R1:W-:Y:S04]  /*66b0*/  STG.E desc[UR14][R18.64], R88 ;  /* 0x0000005812007986 */ /* 0x0003e8000c10190e */
[----:B------:R-:W-:Y:S04]  /*66c0*/  STG.E desc[UR14][R18.64+0x300], R30 ;  /* 0x0003001e12007986 */ /* 0x000fe8000c10190e */
[----:B--2---:R2:W-:Y:S04]  /*66d0*/  STG.E desc[UR14][R18.64+0x80], R51 ;  /* 0x0000803312007986 */ /* 0x0045e8000c10190e */
[----:B-1----:R-:W5:Y:S04]  /*66e0*/  LDL.LU R88, [R1+0x184] ;  /* 0x0001840001587983 */ /* 0x002f680000300800 */
[----:B------:R1:W-:Y:S04]  /*66f0*/  STG.E desc[UR14][R18.64+0x100], R124 ;  /* 0x0001007c12007986 */ /* 0x0003e8000c10190e */
[----:B--2---:R-:W2:Y:S04]  /*6700*/  LDL.LU R51, [R1+0x104] ;  /* 0x0001040001337983 */ /* 0x004ea80000300800 */
[----:B------:R0:W-:Y:S04]  /*6710*/  STG.E desc[UR14][R18.64+0x180], R125 ;  /* 0x0001807d12007986 */ /* 0x0001e8000c10190e */
[----:B-1----:R-:W2:Y:S04]  /*6720*/  LDL.LU R124, [R1+0x2d0] ;  /* 0x0002d000017c7983 */ /* 0x002ea80000300800 */
[----:B------:R1:W-:Y:S04]  /*6730*/  STG.E desc[UR14][R18.64+0x200], R103 ;  /* 0x0002006712007986 */ /* 0x0003e8000c10190e */
[----:B0-----:R-:W2:Y:S04]  /*6740*/  LDL.LU R125, [R1+0x258] ;  /* 0x00025800017d7983 */ /* 0x001ea80000300800 */
[----:B------:R-:W-:Y:S04]  /*6750*/  STG.E desc[UR14][R18.64+0x380], R54 ;  /* 0x0003803612007986 */ /* 0x000fe8000c10190e */
[----:B-1----:R-:W2:Y:S04]  /*6760*/  LDL.LU R103, [R1+0x208] ;  /* 0x0002080001677983 */ /* 0x002ea80000300800 */
[----:B------:R0:W-:Y:S04]  /*6770*/  STG.E desc[UR14][R18.64+0x280], R95 ;  /* 0x0002805f12007986 */ /* 0x0001e8000c10190e */
[----:B------:R-:W1:Y:S04]  /*6780*/  LDSM.16.M88.4 R16, [R0+UR7+0xa00] ;  /* 0x000a00070010783b */ /* 0x000e680008000200 */
[----:B------:R0:W-:Y:S04]  /*6790*/  STG.E desc[UR14][R20.64], R50 ;  /* 0x0000003214007986 */ /* 0x0001e8000c10190e */
[----:B0-----:R-:W2:Y:S04]  /*67a0*/  LDL.LU R95, [R1+0x188] ;  /* 0x00018800015f7983 */ /* 0x001ea80000300800 */
[----:B------:R0:W-:Y:S04]  /*67b0*/  STG.E desc[UR14][R20.64+0x80], R102 ;  /* 0x0000806614007986 */ /* 0x0001e8000c10190e */
[----:B------:R-:W2:Y:S04]  /*67c0*/  LDL.LU R50, [R1+0x108] ;  /* 0x0001080001327983 */ /* 0x000ea80000300800 */
[----:B------:R0:W-:Y:S04]  /*67d0*/  STG.E desc[UR14][R20.64+0x100], R94 ;  /* 0x0001005e14007986 */ /* 0x0001e8000c10190e */
[----:B0-----:R-:W2:Y:S04]  /*67e0*/  LDL.LU R102, [R1+0x2d4] ;  /* 0x0002d40001667983 */ /* 0x001ea80000300800 */
[----:B------:R0:W-:Y:S04]  /*67f0*/  STG.E desc[UR14][R20.64+0x180], R107 ;  /* 0x0001806b14007986 */ /* 0x0001e8000c10190e */
[----:B------:R-:W2:Y:S04]  /*6800*/  LDL.LU R94, [R1+0x25c] ;  /* 0x00025c00015e7983 */ /* 0x000ea80000300800 */
[----:B------:R1:W-:Y:S04]  /*6810*/  STG.E desc[UR14][R20.64+0x200], R105 ;  /* 0x0002006914007986 */ /* 0x0003e8000c10190e */
[----:B0-----:R-:W2:Y:S04]  /*6820*/  LDL.LU R107, [R1+0x20c] ;  /* 0x00020c00016b7983 */ /* 0x001ea80000300800 */
[----:B-1----:R-:W2:Y:S04]  /*6830*/  LDL.LU R105, [R1+0x18c] ;  /* 0x00018c0001697983 */ /* 0x002ea80000300800 */
[----:B------:R0:W-:Y:S04]  /*6840*/  STG.E desc[UR14][R20.64+0x280], R101 ;  /* 0x0002806514007986 */ /* 0x0001e8000c10190e */
[----:B------:R-:W-:Y:S04]  /*6850*/  STG.E desc[UR14][R20.64+0x300], R31 ;  /* 0x0003001f14007986 */ /* 0x000fe8000c10190e */
[----:B------:R-:W-:Y:S04]  /*6860*/  STG.E desc[UR14][R20.64+0x380], R55 ;  /* 0x0003803714007986 */ /* 0x000fe8000c10190e */
[----:B0-----:R-:W2:Y:S04]  /*6870*/  LDL.LU R101, [R1+0x10c] ;  /* 0x00010c0001657983 */ /* 0x001ea80000300800 */
[----:B------:R-:W2:Y:S04]  /*6880*/  LDL.LU R90, [R1+0x2f8] ;  /* 0x0002f800015a7983 */ /* 0x000ea80000300800 */
[----:B------:R-:W2:Y:S04]  /*6890*/  LDL.LU R122, [R1+0x280] ;  /* 0x00028000017a7983 */ /* 0x000ea80000300800 */
        /* <DEDUP_REMOVED lines=8> */
[----:B------:R-:W-:Y:S04]  /*6920*/  STG.E desc[UR14][R22.64+0x300], R24 ;  /* 0x0003001816007986 */ /* 0x000fe8000c10190e */
[----:B------:R-:W-:Y:S04]  /*6930*/  STG.E desc[UR14][R22.64+0x380], R32 ;  /* 0x0003802016007986 */ /* 0x000fe8000c10190e */
[----:B------:R-:W2:Y:S04]  /*6940*/  LDL.LU R89, [R1+0x60] ;  /* 0x0000600001597983 */ /* 0x000ea80000300800 */
[----:B------:R-:W-:Y:S04]  /*6950*/  STG.E desc[UR14][R36.64+0x280], R81 ;  /* 0x0002805124007986 */ /* 0x000fe8000c10190e */
[----:B------:R-:W-:Y:S04]  /*6960*/  STG.E desc[UR14][R36.64+0x300], R25 ;  /* 0x0003001924007986 */ /* 0x000fe8000c10190e */
[----:B------:R-:W-:Y:S04]  /*6970*/  STG.E desc[UR14][R36.64+0x380], R33 ;  /* 0x0003802124007986 */ /* 0x000fe8000c10190e */
[----:B------:R-:W0:Y:S04]  /*6980*/  LDSM.16.M88.4 R20, [R0+UR7+0xc00] ;  /* 0x000c00070014783b */ /* 0x000e280008000200 */
[----:B----4-:R1:W-:Y:S04]  /*6990*/  STG.E desc[UR14][R36.64], R116 ;  /* 0x0000007424007986 */ /* 0x0103e8000c10190e */
[----:B---3--:R3:W-:Y:S04]  /*69a0*/  STG.E desc[UR14][R36.64+0x80], R117 ;  /* 0x0000807524007986 */ /* 0x0087e8000c10190e */
[----:B-1----:R-:W4:Y:S04]  /*69b0*/  LDL.LU R116, [R1+0x2fc] ;  /* 0x0002fc0001747983 */ /* 0x002f280000300800 */
[----:B-----5:R1:W-:Y:S04]  /*69c0*/  STG.E desc[UR14][R36.64+0x100], R96 ;  /* 0x0001006024007986 */ /* 0x0203e8000c10190e */
[----:B---3--:R-:W3:Y:S04]  /*69d0*/  LDL.LU R117, [R1+0x284] ;  /* 0x0002840001757983 */ /* 0x008ee80000300800 */
[----:B-1----:R-:W5:Y:S04]  /*69e0*/  LDL.LU R96, [R1+0x1f4] ;  /* 0x0001f40001607983 */ /* 0x002f680000300800 */
[----:B------:R1:W-:Y:S04]  /*69f0*/  STG.E desc[UR14][R36.64+0x180], R88 ;  /* 0x0001805824007986 */ /* 0x0003e8000c10190e */
        /* <DEDUP_REMOVED lines=10> */
[----:B------:R-:W-:Y:S04]  /*6aa0*/  STG.E desc[UR14][R38.64+0x300], R26 ;  /* 0x0003001a26007986 */ /* 0x000fe8000c10190e */
[----:B------:R0:W-:Y:S04]  /*6ab0*/  STG.E desc[UR14][R38.64+0x180], R95 ;  /* 0x0001805f26007986 */ /* 0x0001e8000c10190e */
[----:B------:R-:W-:Y:S04]  /*6ac0*/  STG.E desc[UR14][R38.64+0x380], R34 ;  /* 0x0003802226007986 */ /* 0x000fe8000c10190e */
[----:B------:R1:W-:Y:S04]  /*6ad0*/  STG.E desc[UR14][R38.64+0x200], R50 ;  /* 0x0002003226007986 */ /* 0x0003e8000c10190e */
        /* <DEDUP_REMOVED lines=17> */
[----:B------:R-:W-:Y:S04]  /*6bf0*/  STG.E desc[UR14][R40.64+0x380], R35 ;  /* 0x0003802328007986 */ /* 0x000fe8000c10190e */
[----:B------:R-:W2:Y:S04]  /*6c00*/  LDL.LU R121, [R1+0x160] ;  /* 0x0001600001797983 */ /* 0x000ea80000300800 */
[----:B------:R-:W-:Y:S04]  /*6c10*/  STG.E desc[UR14][R42.64], R90 ;  /* 0x0000005a2a007986 */ /* 0x000fe8000c10190e */
[----:B------:R-:W-:Y:S04]  /*6c20*/  STG.E desc[UR14][R42.64+0x80], R122 ;  /* 0x0000807a2a007986 */ /* 0x000fe8000c10190e */
[----:B------:R-:W-:Y:S04]  /*6c30*/  STG.E desc[UR14][R42.64+0x100], R123 ;  /* 0x0001007b2a007986 */ /* 0x000fe8000c10190e */
[----:B------:R-:W-:Y:S04]  /*6c40*/  STG.E desc[UR14][R42.64+0x180], R97 ;  /* 0x000180612a007986 */ /* 0x000fe8000c10190e */
[----:B------:R0:W-:Y:S04]  /*6c50*/  STG.E desc[UR14][R42.64+0x200], R89 ;  /* 0x000200592a007986 */ /* 0x0001e8000c10190e */
[----:B------:R-:W-:Y:S04]  /*6c60*/  STG.E desc[UR14][R42.64+0x280], R76 ;  /* 0x0002804c2a007986 */ /* 0x000fe8000c10190e */
[----:B------:R-:W-:Y:S04]  /*6c70*/  STG.E desc[UR14][R42.64+0x300], R12 ;  /* 0x0003000c2a007986 */ /* 0x000fe8000c10190e */
[----:B------:R-:W-:Y:S04]  /*6c80*/  STG.E desc[UR14][R42.64+0x380], R16 ;  /* 0x000380102a007986 */ /* 0x000fe8000c10190e */
[----:B------:R-:W2:Y:S04]  /*6c90*/  LDL.LU R98, [R1+0x50] ;  /* 0x0000500001627983 */ /* 0x000ea80000300800 */
[----:B0-----:R-:W2:Y:S04]  /*6ca0*/  LDL.LU R89, [R1+0x2ec] ;  /* 0x0002ec0001597983 */ /* 0x001ea80000300800 */
        /* <DEDUP_REMOVED lines=33> */
[----:B0-----:R-:W2:Y:S04]  /*6ec0*/  LDL.LU R105, [R1+0x16c] ;  /* 0x00016c0001697983 */ /* 0x001ea80000300800 */
[----:B-1----:R-:W2:Y:S04]  /*6ed0*/  LDL.LU R107, [R1+0x5c] ;  /* 0x00005c00016b7983 */ /* 0x002ea80000300800 */
[----:B------:R-:W2:Y:S04]  /*6ee0*/  LDL.LU R90, [R1+0x2d8] ;  /* 0x0002d800015a7983 */ /* 0x000ea80000300800 */
[----:B------:R-:W2:Y:S04]  /*6ef0*/  LDL.LU R122, [R1+0x260] ;  /* 0x00026000017a7983 */ /* 0x000ea80000300800 */
[----:B------:R-:W2:Y:S04]  /*6f00*/  LDL.LU R123, [R1+0x1d0] ;  /* 0x0001d000017b7983 */ /* 0x000ea80000300800 */
[----:B------:R0:W-:Y:S04]  /*6f10*/  STG.E desc[UR14][R48.64+0x200], R101 ;  /* 0x0002006530007986 */ /* 0x0001e8000c10190e */
[----:B------:R-:W2:Y:S04]  /*6f20*/  LDL.LU R97, [R1+0x150] ;  /* 0x0001500001617983 */ /* 0x000ea80000300800 */
[----:B------:R-:W-:Y:S04]  /*6f30*/  STG.E desc[UR14][R48.64+0x280], R79 ;  /* 0x0002804f30007986 */ /* 0x000fe8000c10190e */
[----:B0-----:R-:W2:Y:S04]  /*6f40*/  LDL.LU R101, [R1+0x40] ;  /* 0x0000400001657983 */ /* 0x001ea80000300800 */
        /* <DEDUP_REMOVED lines=14> */
[----:B0-----:R-:W2:Y:S04]  /*7030*/  LDL.LU R89, [R1+0x2dc] ;  /* 0x0002dc0001597983 */ /* 0x001ea80000300800 */
[----:B----4-:R0:W-:Y:S04]  /*7040*/  STG.E desc[UR14][R58.64+0x80], R116 ;  /* 0x000080743a007986 */ /* 0x0101e8000c10190e */
[----:B---3--:R-:W-:Y:S04]  /*7050*/  STG.E desc[UR14][R58.64+0x100], R117 ;  /* 0x000100753a007986 */ /* 0x008fe8000c10190e */
[----:B0-----:R-:W3:Y:S04]  /*7060*/  LDL.LU R116, [R1+0x264] ;  /* 0x0002640001747983 */ /* 0x001ee80000300800 */
[----:B-----5:R-:W-:Y:S04]  /*7070*/  STG.E desc[UR14][R58.64+0x180], R96 ;  /* 0x000180603a007986 */ /* 0x020fe8000c10190e */
[----:B------:R-:W-:Y:S04]  /*7080*/  STG.E desc[UR14][R58.64+0x200], R88 ;  /* 0x000200583a007986 */ /* 0x000fe8000c10190e */
[----:B------:R-:W-:Y:S04]  /*7090*/  STG.E desc[UR14][R64.64+0x280], R74 ;  /* 0x0002804a40007986 */ /* 0x000fe8000c10190e */
[----:B--2---:R-:W-:Y:S04]  /*70a0*/  STG.E desc[UR14][R64.64], R51 ;  /* 0x0000003340007986 */ /* 0x004fe8000c10190e */
[----:B------:R-:W-:Y:S04]  /*70b0*/  STG.E desc[UR14][R64.64+0x300], R10 ;  /* 0x0003000a40007986 */ /* 0x000fe8000c10190e */
[----:B------:R-:W-:Y:S04]  /*70c0*/  STG.E desc[UR14][R64.64+0x80], R124 ;  /* 0x0000807c40007986 */ /* 0x000fe8000c10190e */
[----:B------:R-:W-:Y:S04]  /*70d0*/  STG.E desc[UR14][R64.64+0x380], R22 ;  /* 0x0003801640007986 */ /* 0x000fe8000c10190e */
[----:B------:R-:W-:Y:S04]  /*70e0*/  STG.E desc[UR14][R64.64+0x100], R125 ;  /* 0x0001007d40007986 */ /* 0x000fe8000c10190e */
[----:B------:R-:W-:Y:S04]  /*70f0*/  STG.E desc[UR14][R64.64+0x180], R103 ;  /* 0x0001806740007986 */ /* 0x000fe8000c10190e */
[----:B------:R-:W-:Y:S04]  /*7100*/  STG.E desc[UR14][R64.64+0x200], R95 ;  /* 0x0002005f40007986 */ /* 0x000fe8000c10190e */
[----:B------:R0:W-:Y:S04]  /*7110*/  STG.E desc[UR14][R66.64+0x180], R105 ;  /* 0x0001806942007986 */ /* 0x0001e8000c10190e */
[----:B------:R1:W-:Y:S04]  /*7120*/  STG.E desc[UR14][R66.64+0x200], R107 ;  /* 0x0002006b42007986 */ /* 0x0003e8000c10190e */
[----:B0-----:R-:W2:Y:S01]  /*7130*/  LDL.LU R105, [R1+0x1d4] ;  /* 0x0001d40001697983 */ /* 0x001ea20000300800 */
[----:B-1----:R-:W0:Y:S03]  /*7140*/  S2R R107, SR_TID.X ;  /* 0x00000000006b7919 */ /* 0x002e260000002100 */
[----:B------:R-:W4:Y:S04]  /*7150*/  LDL.LU R117, [R1+0x154] ;  /* 0x0001540001757983 */ /* 0x000f280000300800 */
[----:B------:R-:W5:Y:S04]  /*7160*/  LDL.LU R96, [R1+0x44] ;  /* 0x0000440001607983 */ /* 0x000f680000300800 */
[----:B------:R-:W5:Y:S04]  /*7170*/  LDL.LU R88, [R1+0x2e0] ;  /* 0x0002e00001587983 */ /* 0x000f680000300800 */
[----:B------:R-:W5:Y:S04]  /*7180*/  LDL.LU R51, [R1+0x268] ;  /* 0x0002680001337983 */ /* 0x000f680000300800 */
[----:B------:R-:W5:Y:S01]  /*7190*/  LDL.LU R124, [R1+0x1d8] ;  /* 0x0001d800017c7983 */ /* 0x000f620000300800 */
[----:B0-----:R-:W-:-:S04]  /*71a0*/  SHF.R.U32.HI R107, RZ, 0x5, R107 ;  /* 0x00000005ff6b7819 */ /* 0x001fc8000001166b */
[----:B------:R-:W-:-:S04]  /*71b0*/  SGXT.U32 R107, R107, 0x3 ;  /* 0x000000036b6b781a */ /* 0x000fc80000000000 */
[----:B------:R-:W-:Y:S01]  /*71c0*/  LOP3.LUT R107, R107, 0xe8, RZ, 0xfc, !PT ;  /* 0x000000e86b6b7812 */ /* 0x000fe200078efcff */
[----:B------:R0:W-:Y:S04]  /*71d0*/  STG.E desc[UR14][R66.64], R50 ;  /* 0x0000003242007986 */ /* 0x0001e8000c10190e */
[----:B------:R-:W-:Y:S02]  /*71e0*/  IMAD.SHL.U32 R0, R107, 0x100, RZ ;  /* 0x000001006b007824 */ /* 0x000fe400078e00ff */
[----:B------:R-:W5:Y:S04]  /*71f0*/  LDL.LU R107, [R1+0x158] ;  /* 0x00015800016b7983 */ /* 0x000f680000300800 */
[----:B------:R-:W5:Y:S04]  /*7200*/  LDL.LU R125, [R1+0x48] ;  /* 0x00004800017d7983 */ /* 0x000f680000300800 */
[----:B------:R-:W5:Y:S04]  /*7210*/  LDL.LU R103, [R1+0x2e4] ;  /* 0x0002e40001677983 */ /* 0x000f680000300800 */
[----:B------:R-:W5:Y:S04]  /*7220*/  LDL.LU R95, [R1+0x26c] ;  /* 0x00026c00015f7983 */ /* 0x000f680000300800 */
[----:B------:R1:W-:Y:S04]  /*7230*/  STG.E desc[UR14][R66.64+0x80], R102 ;  /* 0x0000806642007986 */ /* 0x0003e8000c10190e */
[----:B0-----:R-:W5:Y:S04]  /*7240*/  LDL.LU R50, [R1+0x1dc] ;  /* 0x0001dc0001327983 */ /* 0x001f680000300800 */
[----:B------:R0:W-:Y:S04]  /*7250*/  STG.E desc[UR14][R66.64+0x100], R94 ;  /* 0x0001005e42007986 */ /* 0x0001e8000c10190e */
[----:B-1----:R-:W5:Y:S04]  /*7260*/  LDL.LU R102, [R1+0x15c] ;  /* 0x00015c0001667983 */ /* 0x002f680000300800 */
[----:B0-----:R-:W5:Y:S01]  /*7270*/  LDL.LU R94, [R1+0x4c] ;  /* 0x00004c00015e7983 */ /* 0x001f620000300800 */
[----:B------:R-:W-:-:S03]  /*7280*/  LEA.HI.X R0, R0, UR33, RZ, 0x2, P0 ;  /* 0x0000002100007c11 */ /* 0x000fc600080f14ff */
[----:B------:R-:W-:Y:S04]  /*7290*/  STG.E desc[UR14][R66.64+0x280], R75 ;  /* 0x0002804b42007986 */ /* 0x000fe8000c10190e */
[----:B------:R-:W-:Y:S04]  /*72a0*/  STG.E desc[UR14][R66.64+0x300], R11 ;  /* 0x0003000b42007986 */ /* 0x000fe8000c10190e */
[----:B------:R-:W-:Y:S04]  /*72b0*/  STG.E desc[UR14][R66.64+0x380], R23 ;  /* 0x0003801742007986 */ /* 0x000fe8000c10190e */
[----:B------:R0:W-:Y:S04]  /*72c0*/  STG.E desc[UR14][R92.64+0x180], R97 ;  /* 0x000180615c007986 */ /* 0x0001e8000c10190e */
[----:B------:R1:W-:Y:S04]  /*72d0*/  STG.E desc[UR14][R92.64+0x200], R101 ;  /* 0x000200655c007986 */ /* 0x0003e8000c10190e */
[----:B------:R-:W-:Y:S01]  /*72e0*/  STG.E desc[UR14][R92.64], R90 ;  /* 0x0000005a5c007986 */ /* 0x000fe2000c10190e */
[----:B0-----:R-:W0:Y:S01]  /*72f0*/  S2R R97, SR_TID.X ;  /* 0x0000000000617919 */ /* 0x001e220000002100 */
[----:B-1----:R-:W-:-:S02]  /*7300*/  IMAD.X R101, RZ, RZ, R0, P6 ;  /* 0x000000ffff657224 */ /* 0x002fc400030e0600 */
[----:B------:R-:W-:Y:S04]  /*7310*/  STG.E desc[UR14][R92.64+0x80], R122 ;  /* 0x0000807a5c007986 */ /* 0x000fe8000c10190e */
[----:B------:R-:W-:Y:S04]  /*7320*/  STG.E desc[UR14][R92.64+0x100], R123 ;  /* 0x0001007b5c007986 */ /* 0x000fe8000c10190e */
[----:B------:R-:W-:Y:S04]  /*7330*/  STG.E desc[UR14][R92.64+0x280], R68 ;  /* 0x000280445c007986 */ /* 0x000fe8000c10190e */
[----:B------:R-:W-:Y:S04]  /*7340*/  STG.E desc[UR14][R92.64+0x300], R4 ;  /* 0x000300045c007986 */ /* 0x000fe8000c10190e */
[----:B------:R-:W-:Y:S01]  /*7350*/  STG.E desc[UR14][R92.64+0x380], R24 ;  /* 0x000380185c007986 */ /* 0x000fe2000c10190e */
[----:B0-----:R-:W-:-:S04]  /*7360*/  SHF.R.U32.HI R97, RZ, 0x5, R97 ;  /* 0x00000005ff617819 */ /* 0x001fc80000011661 */
[----:B------:R-:W-:-:S04]  /*7370*/  SGXT.U32 R97, R97, 0x3 ;  /* 0x000000036161781a */ /* 0x000fc80000000000 */
[----:B------:R-:W-:-:S05]  /*7380*/  LOP3.LUT R97, R97, 0xf0, RZ, 0xfc, !PT ;  /* 0x000000f061617812 */ /* 0x000fca00078efcff */
[----:B------:R-:W-:-:S05]  /*7390*/  IMAD.SHL.U32 R0, R97, 0x100, RZ ;  /* 0x0000010061007824 */ /* 0x000fca00078e00ff */
[----:B------:R-:W-:Y:S01]  /*73a0*/  LEA.HI.X R2, R0, UR19, RZ, 0x2, P2 ;  /* 0x0000001300027c11 */ /* 0x000fe200090f14ff */
[----:B------:R-:W-:Y:S04]  /*73b0*/  STG.E desc[UR14][R100.64], R89 ;  /* 0x0000005964007986 */ /* 0x000fe8000c10190e */
[----:B------:R-:W-:Y:S04]  /*73c0*/  STG.E desc[UR14][R100.64+0x280], R69 ;  /* 0x0002804564007986 */ /* 0x000fe8000c10190e */
[----:B---3--:R-:W-:Y:S04]  /*73d0*/  STG.E desc[UR14][R100.64+0x80], R116 ;  /* 0x0000807464007986 */ /* 0x008fe8000c10190e */
[----:B------:R-:W-:Y:S04]  /*73e0*/  STG.E desc[UR14][R100.64+0x300], R5 ;  /* 0x0003000564007986 */ /* 0x000fe8000c10190e */
[----:B------:R-:W-:Y:S04]  /*73f0*/  STG.E desc[UR14][R100.64+0x380], R25 ;  /* 0x0003801964007986 */ /* 0x000fe8000c10190e */
[----:B--2---:R0:W-:Y:S02]  /*7400*/  STG.E desc[UR14][R100.64+0x100], R105 ;  /* 0x0001006964007986 */ /* 0x0041e4000c10190e */
[----:B0-----:R-:W0:Y:S02]  /*7410*/  S2R R105, SR_TID.X ;  /* 0x0000000000697919 */ /* 0x001e240000002100 */
[----:B----4-:R-:W-:Y:S04]  /*7420*/  STG.E desc[UR14][R100.64+0x180], R117 ;  /* 0x0001807564007986 */ /* 0x010fe8000c10190e */
[----:B-----5:R-:W-:Y:S01]  /*7430*/  STG.E desc[UR14][R100.64+0x200], R96 ;  /* 0x0002006064007986 */ /* 0x020fe2000c10190e */
[----:B0-----:R-:W-:-:S04]  /*7440*/  SHF.R.U32.HI R105, RZ, 0x5, R105 ;  /* 0x00000005ff697819 */ /* 0x001fc80000011669 */
[----:B------:R-:W-:-:S04]  /*7450*/  SGXT.U32 R105, R105, 0x3 ;  /* 0x000000036969781a */ /* 0x000fc80000000000 */
[----:B------:R-:W-:-:S05]  /*7460*/  LOP3.LUT R105, R105, 0xf8, RZ, 0xfc, !PT ;  /* 0x000000f869697812 */ /* 0x000fca00078efcff */
[----:B------:R-:W-:Y:S02]  /*7470*/  IMAD.SHL.U32 R0, R105, 0x100, RZ ;  /* 0x0000010069007824 */ /* 0x000fe400078e00ff */
[----:B------:R-:W-:-:S03]  /*7480*/  IMAD.X R105, RZ, RZ, R2, P5 ;  /* 0x000000ffff697224 */ /* 0x000fc600028e0602 */
[----:B------:R-:W-:Y:S02]  /*7490*/  LEA.HI.X R0, R0, UR5, RZ, 0x2, P4 ;  /* 0x0000000500007c11 */ /* 0x000fe4000a0f14ff */
[----:B------:R0:W-:Y:S04]  /*74a0*/  STG.E desc[UR14][R104.64+0x180], R107 ;  /* 0x0001806b68007986 */ /* 0x0001e8000c10190e */
[----:B------:R1:W-:Y:S04]  /*74b0*/  STG.E desc[UR14][R104.64], R88 ;  /* 0x0000005868007986 */ /* 0x0003e8000c10190e */
[----:B------:R1:W-:Y:S01]  /*74c0*/  STG.E desc[UR14][R104.64+0x80], R51 ;  /* 0x0000803368007986 */ /* 0x0003e2000c10190e */
[----:B0-----:R-:W-:-:S03]  /*74d0*/  IMAD.X R107, RZ, RZ, R0, P3 ;  /* 0x000000ffff6b7224 */ /* 0x001fc600018e0600 */
[----:B------:R1:W-:Y:S04]  /*74e0*/  STG.E desc[UR14][R104.64+0x100], R124 ;  /* 0x0001007c68007986 */ /* 0x0003e8000c10190e */
        /* <DEDUP_REMOVED lines=11> */
[----:B------:R1:W-:Y:S01]  /*75a0*/  STG.E desc[UR14][R106.64+0x380], R27 ;  /* 0x0003801b6a007986 */ /* 0x0003e2000c10190e */
[----:B------:R-:W-:Y:S06]  /*75b0*/  BAR.SYNC.DEFER_BLOCKING 0x0 ;  /* 0x0000000000007b1d */ /* 0x000fec0000010000 */
[----:B------:R-:W-:Y:S05]  /*75c0*/  @P1 BRA `(.L_x_8) ;  /* 0x00000000009c1947 */ /* 0x000fea0003800000 */
[----:B------:R-:W-:Y:S01]  /*75d0*/  NOP ;  /* 0x0000000000007918 */ /* 0x000fe20000000000 */
[----:B------:R-:W-:Y:S01]  /*75e0*/  UMOV UR4, 0x50 ;  /* 0x0000005000047882 */ /* 0x000fe20000000000 */
[----:B------:R-:W-:Y:S01]  /*75f0*/  IMAD.U32 R0, RZ, RZ, UR13 ;  /* 0x0000000dff007e24 */ /* 0x000fe2000f8e00ff */
[----:B------:R-:W-:Y:S01]  /*7600*/  ULEA UR6, UR6, UR4, 0x18 ;  /* 0x0000000406067291 */ /* 0x000fe2000f8ec0ff */
[----:B------:R-:W-:Y:S02]  /*7610*/  IMAD.MOV.U32 R3, RZ, RZ, 0xffff ;  /* 0x0000ffffff037424 */ /* 0x000fe400078e00ff */
[----:B-1----:R-:W-:Y:S01]  /*7620*/  IMAD.MOV.U32 R7, RZ, RZ, 0x1 ;  /* 0x00000001ff077424 */ /* 0x002fe200078e00ff */
[----:B------:R-:W-:-:S04]  /*7630*/  LOP3.LUT R0, R0, 0xffff, RZ, 0xc0, !PT ;  /* 0x0000ffff00007812 */ /* 0x000fc800078ec0ff */
[----:B------:R-:W-:Y:S01]  /*7640*/  SHF.R.U32.HI R0, RZ, 0x5, R0 ;  /* 0x00000005ff007819 */ /* 0x000fe20000011600 */
[----:B------:R-:W0:Y:S04]  /*7650*/  LDS R5, [UR6] ;  /* 0x00000006ff057984 */ /* 0x000e280008000800 */
[----:B------:R-:W-:Y:S01]  /*7660*/  VIADD R2, R0, 0x10 ;  /* 0x0000001000027836 */ /* 0x000fe20000000000 */
[----:B------:R-:W-:-:S04]  /*7670*/  SHF.L.U32 R0, R3, R0, RZ ;  /* 0x0000000003007219 */ /* 0x000fc800000006ff */
[----:B------:R-:W-:-:S04]  /*7680*/  SHF.L.U32 R3, R7, R2, RZ ;  /* 0x0000000207037219 */ /* 0x000fc800000006ff */
[----:B------:R-:W-:-:S04]  /*7690*/  LOP3.LUT R0, R3, R0, RZ, 0xfc, !PT ;  /* 0x0000000003007212 */ /* 0x000fc800078efcff */
[C---:B------:R-:W-:Y:S02]  /*76a0*/  LOP3.LUT R2, R0.reuse, 0xffff, RZ, 0xc0, !PT ;  /* 0x0000ffff00027812 */ /* 0x040fe400078ec0ff */
[----:B0-----:R-:W-:-:S04]  /*76b0*/  LOP3.LUT R3, R0, 0xffff, R5, 0x80, !PT ;  /* 0x0000ffff00037812 */ /* 0x001fc800078e8005 */
[----:B------:R-:W-:-:S13]  /*76c0*/  ISETP.NE.AND P0, PT, R3, R2, PT ;  /* 0x000000020300720c */ /* 0x000fda0003f05270 */
[----:B------:R-:W-:Y:S05]  /*76d0*/  @P0 BRA `(.L_x_9) ;  /* 0x0000000000500947 */ /* 0x000fea0003800000 */
[----:B------:R-:W-:Y:S02]  /*76e0*/  SHF.R.U32.HI R5, RZ, 0x10, R5 ;  /* 0x00000010ff057819 */ /* 0x000fe40000011605 */
[----:B------:R-:W-:-:S04]  /*76f0*/  SHF.R.U32.HI R2, RZ, 0x10, R0 ;  /* 0x00000010ff027819 */ /* 0x000fc80000011600 */
[----:B------:R-:W-:-:S04]  /*7700*/  LOP3.LUT R5, R5, R2, RZ, 0xc0, !PT ;  /* 0x0000000205057212 */ /* 0x000fc800078ec0ff */
[----:B------:R-:W-:-:S13]  /*7710*/  ISETP.NE.AND P0, PT, R5, R2, PT ;  /* 0x000000020500720c */ /* 0x000fda0003f05270 */
[----:B------:R-:W-:Y:S05]  /*7720*/  @P0 BRA `(.L_x_10) ;  /* 0x0000000000300947 */ /* 0x000fea0003800000 */
[----:B------:R-:W-:Y:S01]  /*7730*/  R2UR UR4, R0 ;  /* 0x00000000000472ca */ /* 0x000fe200000e0000 */
[----:B------:R-:W-:Y:S01]  /*7740*/  VOTEU.ANY UR5, UPT, PT ;  /* 0x0000000000057886 */ /* 0x000fe200038e0100 */
[----:B------:R-:W0:Y:S01]  /*7750*/  S2R R0, SR_LANEID ;  /* 0x0000000000007919 */ /* 0x000e220000000000 */
[----:B------:R-:W-:-:S10]  /*7760*/  UFLO.U32 UR5, UR5 ;  /* 0x00000005000572bd */ /* 0x000fd400080e0000 */
[----:B------:R-:W-:-:S06]  /*7770*/  ULOP3.LUT UR4, URZ, UR4, URZ, 0x33, !UPT ;  /* 0x00000004ff047292 */ /* 0x000fcc000f8e33ff */
[----:B------:R-:W-:-:S04]  /*7780*/  IMAD.U32 R2, RZ, RZ, UR4 ;  /* 0x00000004ff027e24 */ /* 0x000fc8000f8e00ff */
[----:B------:R-:W1:Y:S02]  /*7790*/  REDUX UR7, R2 ;  /* 0x00000000020773c4 */ /* 0x000e640000000000 */
[----:B------:R2:W-:Y:S01]  /*77a0*/  UTCATOMSWS.AND URZ, UR4 ;  /* 0x0000000400ff79e3 */ /* 0x0005e20008000000 */
[----:B0-----:R-:W-:Y:S01]  /*77b0*/  ISETP.EQ.U32.AND P0, PT, R0, UR5, PT ;  /* 0x0000000500007c0c */ /* 0x001fe2000bf02070 */
[----:B-1----:R-:W-:-:S12]  /*77c0*/  IMAD.U32 R0, RZ, RZ, UR7 ;  /* 0x00000007ff007e24 */ /* 0x002fd8000f8e00ff */
[----:B------:R2:W-:Y:S01]  /*77d0*/  @P0 ATOMS.AND RZ, [UR6], R0 ;  /* 0x00000000ffff098c */ /* 0x0005e2000a800006 */
[----:B------:R-:W-:Y:S05]  /*77e0*/  BRA `(.L_x_8) ;  /* 0x0000000000147947 */ /* 0x000fea0003800000 */
.L_x_10:
[----:B------:R-:W-:-:S07]  /*77f0*/  MOV R2, 0x7810 ;  /* 0x0000781000027802 */ /* 0x000fce0000000f00 */
[----:B------:R-:W-:Y:S05]  /*7800*/  CALL.REL.NOINC `($__internal_0_$__cuda_sm10x_tcgen05_guardrail_trap_col_being_dealloced_not_returned_by_alloc) ;  /* 0x0000000000207944 */ /* 0x000fea0003c00000 */
[----:B------:R-:W-:Y:S05]  /*7810*/  BRA `(.L_x_8) ;  /* 0x0000000000087947 */ /* 0x000fea0003800000 */
.L_x_9:
[----:B------:R-:W-:-:S07]  /*7820*/  MOV R2, 0x7840 ;  /* 0x0000784000027802 */ /* 0x000fce0000000f00 */
[----:B------:R-:W-:Y:S05]  /*7830*/  CALL.REL.NOINC `($__internal_2_$__cuda_sm10x_tcgen05_guardrail_trap_unallocated_columns_being_dealloced) ;  /* 0x00000000002c7944 */ /* 0x000fea0003c00000 */
.L_x_8:
[----:B------:R-:W-:Y:S01]  /*7840*/  NOP ;  /* 0x0000000000007918 */ /* 0x000fe20000000000 */
[----:B--2---:R-:W-:Y:S05]  /*7850*/  EXIT ;  /* 0x000000000000794d */ /* 0x004fea0003800000 */
.L_x_7:
[----:B------:R-:W2:Y:S02]  /*7860*/  SYNCS.PHASECHK.TRANS64.TRYWAIT P0, [UR7+0x8000], RZ ;  /* 0x008000ffff0075a7 */ /* 0x000ea40008001107 */
[----:B--2---:R-:W-:Y:S05]  /*7870*/  @!P0 BRA `(.L_x_7) ;  /* 0xfffffffc00f88947 */ /* 0x004fea000383ffff */
[----:B------:R-:W-:Y:S05]  /*7880*/  BRA `(.L_x_11) ;  /* 0xffffffa000e07947 */ /* 0x000fea000383ffff */
        .weak           $__internal_0_$__cuda_sm10x_tcgen05_guardrail_trap_col_being_dealloced_not_returned_by_alloc
        .type           $__internal_0_$__cuda_sm10x_tcgen05_guardrail_trap_col_being_dealloced_not_returned_by_alloc,@function
        .size           $__internal_0_$__cuda_sm10x_tcgen05_guardrail_trap_col_being_dealloced_not_returned_by_alloc,($__internal_1_$__cuda_sm10x_tcgen05_guardrail_trap_phase_invalid_during_alloc - $__internal_0_$__cuda_sm10x_tcgen05_guardrail_trap_col_being_dealloced_not_returned_by_alloc)
$__internal_0_$__cuda_sm10x_tcgen05_guardrail_trap_col_being_dealloced_not_returned_by_alloc:
[----:B------:R-:W-:Y:S05]  /*7890*/  BPT.TRAP 0x1 ;  /* 0x000000040000795c */ /* 0x000fea0000300000 */
[----:B------:R-:W-:-:S04]  /*78a0*/  IMAD.MOV.U32 R3, RZ, RZ, 0x0 ;  /* 0x00000000ff037424 */ /* 0x000fc800078e00ff */
[----:B------:R-:W-:Y:S05]  /*78b0*/  RET.REL.NODEC R2 `(gluon_mma) ;  /* 0xffffff8402d07950 */ /* 0x000fea0003c3ffff */
        .weak           $__internal_1_$__cuda_sm10x_tcgen05_guardrail_trap_phase_invalid_during_alloc
        .type           $__internal_1_$__cuda_sm10x_tcgen05_guardrail_trap_phase_invalid_during_alloc,@function
        .size           $__internal_1_$__cuda_sm10x_tcgen05_guardrail_trap_phase_invalid_during_alloc,($__internal_2_$__cuda_sm10x_tcgen05_guardrail_trap_unallocated_columns_being_dealloced - $__internal_1_$__cuda_sm10x_tcgen05_guardrail_trap_phase_invalid_during_alloc)
$__internal_1_$__cuda_sm10x_tcgen05_guardrail_trap_phase_invalid_during_alloc:
[----:B------:R-:W-:Y:S05]  /*78c0*/  BPT.TRAP 0x1 ;  /* 0x000000040000795c */ /* 0x000fea0000300000 */
[----:B------:R-:W-:-:S04]  /*78d0*/  IMAD.MOV.U32 R3, RZ, RZ, 0x0 ;  /* 0x00000000ff037424 */ /* 0x000fc800078e00ff */
[----:B------:R-:W-:Y:S05]  /*78e0*/  RET.REL.NODEC R2 `(gluon_mma) ;  /* 0xffffff8402c47950 */ /* 0x000fea0003c3ffff */
        .weak           $__internal_2_$__cuda_sm10x_tcgen05_guardrail_trap_unallocated_columns_being_dealloced
        .type           $__internal_2_$__cuda_sm10x_tcgen05_guardrail_trap_unallocated_columns_being_dealloced,@function
        .size           $__internal_2_$__cuda_sm10x_tcgen05_guardrail_trap_unallocated_columns_being_dealloced,(.L_x_15 - $__internal_2_$__cuda_sm10x_tcgen05_guardrail_trap_unallocated_columns_being_dealloced)
$__internal_2_$__cuda_sm10x_tcgen05_guardrail_trap_unallocated_columns_being_dealloced:
[----:B------:R-:W-:Y:S05]  /*78f0*/  BPT.TRAP 0x1 ;  /* 0x000000040000795c */ /* 0x000fea0000300000 */
[----:B------:R-:W-:-:S04]  /*7900*/  IMAD.MOV.U32 R3, RZ, RZ, 0x0 ;  /* 0x00000000ff037424 */ /* 0x000fc800078e00ff */
[----:B------:R-:W-:Y:S05]  /*7910*/  RET.REL.NODEC R2 `(gluon_mma) ;  /* 0xffffff8402b87950 */ /* 0x000fea0003c3ffff */
.L_x_12:
[----:B------:R-:W-:-:S00]  /*7920*/  BRA `(.L_x_12) ;  /* 0xfffffffc00fc7947 */ /* 0x000fc0000383ffff */
[----:B------:R-:W-:-:S00]  /*7930*/  NOP ;  /* 0x0000000000007918 */ /* 0x000fc00000000000 */
        /* <DEDUP_REMOVED lines=12> */
.L_x_15:


//--------------------- .nv.shared.gluon_mma      --------------------------
	.section	.nv.shared.gluon_mma,"aw",@nobits
	.sectionflags	@""
	.align	16
	.zero		1024


//--------------------- .nv.shared.reserved.0     --------------------------
	.section	.nv.shared.reserved.0,"aw",@nobits
	.align	8
	.weak		__nv_reservedSMEM_offset_0_alias
	.size		__nv_reservedSMEM_offset_0_alias, 0, 64
	.other		__nv_reservedSMEM_offset_0_alias,@"STO_CUDA_RESERVED_SHARED STV_DEFAULT"
__nv_reservedSMEM_offset_0_alias:
	.zero		0
.nv.shared.reserved.0:
	.zero		64
	.weak		__nv_reservedSMEM_allocation_phase
	.type		__nv_reservedSMEM_allocation_phase,@object
	.size		__nv_reservedSMEM_allocation_phase,(.L_0 - __nv_reservedSMEM_allocation_phase)
__nv_reservedSMEM_allocation_phase:
	.zero		1
.L_0:
	.zero		7
	.weak		__nv_reservedSMEM_devtool_atexit_pc
	.type		__nv_reservedSMEM_devtool_atexit_pc,@object
	.size		__nv_reservedSMEM_devtool_atexit_pc,(__nv_reservedSMEM_allocation_mask - __nv_reservedSMEM_devtool_atexit_pc)
__nv_reservedSMEM_devtool_atexit_pc:
	.zero		8
	.weak		__nv_reservedSMEM_allocation_mask
	.type		__nv_reservedSMEM_allocation_mask,@object
	.size		__nv_reservedSMEM_allocation_mask,(.L_2 - __nv_reservedSMEM_allocation_mask)
__nv_reservedSMEM_allocation_mask:
	.zero		4
.L_2:


//--------------------- .nv.constant0.gluon_mma   --------------------------
	.section	.nv.constant0.gluon_mma,"a",@progbits
	.sectionflags	@""
	.align	4
.nv.constant0.gluon_mma:
	.zero		936


//--------------------- SYMBOLS --------------------------

	.type		.nv.reservedSmem.offset0,@object
	.size		.nv.reservedSmem.offset0,0x4
	.type		.nv.reservedSmem.cap,@object
	.size		.nv.reservedSmem.cap,0x4
